	.target	sm_90a

	.elftype	@"ET_EXEC"


//--------------------- .note.nv.tkinfo           --------------------------
	.section	.note.nv.tkinfo,"",@"SHT_NOTE"
	.sectionflags	@"SHF_NOTE_NV_TKINFO"
	.tkinfo
        /*0018*/ 	.word	0x00000002
        /*0030*/ 	.string	""
        /*0030*/ 	.string	"ptxas"
        /*0030*/ 	.string	"Cuda compilation tools, release 13.0, V13.0.88"
        /*0030*/ 	.string	"Build cuda_13.0.r13.0/compiler.36424714_0"
        /*0030*/ 	.string	"-arch sm_90a -m 64 "



//--------------------- .note.nv.cuinfo           --------------------------
	.section	.note.nv.cuinfo,"",@"SHT_NOTE"
	.sectionflags	@"SHF_NOTE_NV_CUINFO"
        /*0018*/ 	.short	0x0002
        /*001a*/ 	.short	0x005a
        /*001c*/ 	.short	0x0082
	.zero		2


//--------------------- .nv.info                  --------------------------
	.section	.nv.info,"",@"SHT_CUDA_INFO"
	.align	4


	//----- nvinfo : EIATTR_REGCOUNT
	.align		4
        /*0000*/ 	.byte	0x04, 0x2f
        /*0002*/ 	.short	(.L_18 - .L_17)
	.align		4
.L_17:
        /*0004*/ 	.word	index@(_ZN7cutlass13device_kernelINS_4gemm6kernel13GemmUniversalIN4cute5tupleIJiiiiEEENS1_10collective13CollectiveMmaINS1_34MainloopSm90TmaGmmaWarpSpecializedILi4ENS5_IJNS4_1CILi1EEESB_SB_EEENS1_35KernelTmaWarpSpecializedCooperativeEEENS5_IJNSA_ILi128EEENSA_ILi256EEENSA_ILi64EEEEEENS_10bfloat16_tENS5_IJlSB_lEEESJ_SK_NS4_8TiledMMAINS4_8MMA_AtomIJNS4_4SM904GMMA28MMA_64x256x16_F32BF16BF16_SSILNSO_5MajorE0ELSQ_0ELNSO_7ScaleInE1ELSR_1EEEEEENS4_6LayoutINS5_IJNSA_ILi2EEESB_SB_EEENS5_IJSB_NSA_ILi0EEESX_EEEEENS5_IJNS4_10UnderscoreES10_S10_EEEEENS4_13SM90_TMA_LOADENS4_14ComposedLayoutINS4_7SwizzleILi3ELi4ELi3EEENS4_18smem_ptr_flag_bitsILi16EEENSU_INS5_IJNSA_ILi8EEESH_EEENS5_IJSH_SB_EEEEEEEvNS4_8identityES13_S1D_vS1E_EENS_8epilogue10collective18CollectiveEpilogueINS1G_22Sm90TmaWarpSpecializedILi4ELi2ELi16ELb1ELb0EEEJSI_NS5_IJSF_NSA_ILi32EEEEEESJ_SK_SJ_SK_NS1G_6fusion15FusionCallbacksIS1K_NS1N_17LinearCombinationISJ_fSJ_fLNS_15FloatRoundStyleE2EEESI_S1M_JEEES13_NS14_INS15_ILi2ELi4ELi3EEES18_NSU_INS5_IJS19_S1L_EEENS5_IJS1L_SB_EEEEEEENS4_17SM75_U32x4_LDSM_NENS4_14SM90_TMA_STOREES1X_NS4_17SM90_U32x4_STSM_NENS4_9Copy_AtomIJS20_NS_6half_tEEEEvEEEvvEEEEvNT_6ParamsE)
        /*0008*/ 	.word	0x000000a8


	//----- nvinfo : EIATTR_FRAME_SIZE
	.align		4
.L_18:
        /*000c*/ 	.byte	0x04, 0x11
        /*000e*/ 	.short	(.L_20 - .L_19)
	.align		4
.L_19:
        /*0010*/ 	.word	index@(_ZN7cutlass13device_kernelINS_4gemm6kernel13GemmUniversalIN4cute5tupleIJiiiiEEENS1_10collective13CollectiveMmaINS1_34MainloopSm90TmaGmmaWarpSpecializedILi4ENS5_IJNS4_1CILi1EEESB_SB_EEENS1_35KernelTmaWarpSpecializedCooperativeEEENS5_IJNSA_ILi128EEENSA_ILi256EEENSA_ILi64EEEEEENS_10bfloat16_tENS5_IJlSB_lEEESJ_SK_NS4_8TiledMMAINS4_8MMA_AtomIJNS4_4SM904GMMA28MMA_64x256x16_F32BF16BF16_SSILNSO_5MajorE0ELSQ_0ELNSO_7ScaleInE1ELSR_1EEEEEENS4_6LayoutINS5_IJNSA_ILi2EEESB_SB_EEENS5_IJSB_NSA_ILi0EEESX_EEEEENS5_IJNS4_10UnderscoreES10_S10_EEEEENS4_13SM90_TMA_LOADENS4_14ComposedLayoutINS4_7SwizzleILi3ELi4ELi3EEENS4_18smem_ptr_flag_bitsILi16EEENSU_INS5_IJNSA_ILi8EEESH_EEENS5_IJSH_SB_EEEEEEEvNS4_8identityES13_S1D_vS1E_EENS_8epilogue10collective18CollectiveEpilogueINS1G_22Sm90TmaWarpSpecializedILi4ELi2ELi16ELb1ELb0EEEJSI_NS5_IJSF_NSA_ILi32EEEEEESJ_SK_SJ_SK_NS1G_6fusion15FusionCallbacksIS1K_NS1N_17LinearCombinationISJ_fSJ_fLNS_15FloatRoundStyleE2EEESI_S1M_JEEES13_NS14_INS15_ILi2ELi4ELi3EEES18_NSU_INS5_IJS19_S1L_EEENS5_IJS1L_SB_EEEEEEENS4_17SM75_U32x4_LDSM_NENS4_14SM90_TMA_STOREES1X_NS4_17SM90_U32x4_STSM_NENS4_9Copy_AtomIJS20_NS_6half_tEEEEvEEEvvEEEEvNT_6ParamsE)
        /*0014*/ 	.word	0x00000000


	//----- nvinfo : EIATTR_MIN_STACK_SIZE
	.align		4
.L_20:
        /*0018*/ 	.byte	0x04, 0x12
        /*001a*/ 	.short	(.L_22 - .L_21)
	.align		4
.L_21:
        /*001c*/ 	.word	index@(_ZN7cutlass13device_kernelINS_4gemm6kernel13GemmUniversalIN4cute5tupleIJiiiiEEENS1_10collective13CollectiveMmaINS1_34MainloopSm90TmaGmmaWarpSpecializedILi4ENS5_IJNS4_1CILi1EEESB_SB_EEENS1_35KernelTmaWarpSpecializedCooperativeEEENS5_IJNSA_ILi128EEENSA_ILi256EEENSA_ILi64EEEEEENS_10bfloat16_tENS5_IJlSB_lEEESJ_SK_NS4_8TiledMMAINS4_8MMA_AtomIJNS4_4SM904GMMA28MMA_64x256x16_F32BF16BF16_SSILNSO_5MajorE0ELSQ_0ELNSO_7ScaleInE1ELSR_1EEEEEENS4_6LayoutINS5_IJNSA_ILi2EEESB_SB_EEENS5_IJSB_NSA_ILi0EEESX_EEEEENS5_IJNS4_10UnderscoreES10_S10_EEEEENS4_13SM90_TMA_LOADENS4_14ComposedLayoutINS4_7SwizzleILi3ELi4ELi3EEENS4_18smem_ptr_flag_bitsILi16EEENSU_INS5_IJNSA_ILi8EEESH_EEENS5_IJSH_SB_EEEEEEEvNS4_8identityES13_S1D_vS1E_EENS_8epilogue10collective18CollectiveEpilogueINS1G_22Sm90TmaWarpSpecializedILi4ELi2ELi16ELb1ELb0EEEJSI_NS5_IJSF_NSA_ILi32EEEEEESJ_SK_SJ_SK_NS1G_6fusion15FusionCallbacksIS1K_NS1N_17LinearCombinationISJ_fSJ_fLNS_15FloatRoundStyleE2EEESI_S1M_JEEES13_NS14_INS15_ILi2ELi4ELi3EEES18_NSU_INS5_IJS19_S1L_EEENS5_IJS1L_SB_EEEEEEENS4_17SM75_U32x4_LDSM_NENS4_14SM90_TMA_STOREES1X_NS4_17SM90_U32x4_STSM_NENS4_9Copy_AtomIJS20_NS_6half_tEEEEvEEEvvEEEEvNT_6ParamsE)
        /*0020*/ 	.word	0x00000000
.L_22:


//--------------------- .nv.compat                --------------------------
	.section	.nv.compat,"",@"SHT_CUDA_COMPAT_INFO"
	.align	4
        /*0000*/ 	.byte	0x02, 0x09, 0x01, 0x00, 0x02, 0x02, 0x04, 0x00, 0x02, 0x05, 0x05, 0x00, 0x03, 0x07, 0x01, 0x01
        /*0010*/ 	.byte	0x02, 0x03, 0x01, 0x00, 0x02, 0x06, 0x01, 0x00, 0x04, 0x0b, 0x08, 0x00, 0x00, 0x00, 0x00, 0x00
        /*0020*/ 	.byte	0x00, 0x00, 0x00, 0x00


//--------------------- .nv.info._ZN7cutlass13device_kernelINS_4gemm6kernel13GemmUniversalIN4cute5tupleIJiiiiEEENS1_10collective13CollectiveMmaINS1_34MainloopSm90TmaGmmaWarpSpecializedILi4ENS5_IJNS4_1CILi1EEESB_SB_EEENS1_35KernelTmaWarpSpecializedCooperativeEEENS5_IJNSA_ILi128EEENSA_ILi256EEENSA_ILi64EEEEEENS_10bfloat16_tENS5_IJlSB_lEEESJ_SK_NS4_8TiledMMAINS4_8MMA_AtomIJNS4_4SM904GMMA28MMA_64x256x16_F32BF16BF16_SSILNSO_5MajorE0ELSQ_0ELNSO_7ScaleInE1ELSR_1EEEEEENS4_6LayoutINS5_IJNSA_ILi2EEESB_SB_EEENS5_IJSB_NSA_ILi0EEESX_EEEEENS5_IJNS4_10UnderscoreES10_S10_EEEEENS4_13SM90_TMA_LOADENS4_14ComposedLayoutINS4_7SwizzleILi3ELi4ELi3EEENS4_18smem_ptr_flag_bitsILi16EEENSU_INS5_IJNSA_ILi8EEESH_EEENS5_IJSH_SB_EEEEEEEvNS4_8identityES13_S1D_vS1E_EENS_8epilogue10collective18CollectiveEpilogueINS1G_22Sm90TmaWarpSpecializedILi4ELi2ELi16ELb1ELb0EEEJSI_NS5_IJSF_NSA_ILi32EEEEEESJ_SK_SJ_SK_NS1G_6fusion15FusionCallbacksIS1K_NS1N_17LinearCombinationISJ_fSJ_fLNS_15FloatRoundStyleE2EEESI_S1M_JEEES13_NS14_INS15_ILi2ELi4ELi3EEES18_NSU_INS5_IJS19_S1L_EEENS5_IJS1L_SB_EEEEEEENS4_17SM75_U32x4_LDSM_NENS4_14SM90_TMA_STOREES1X_NS4_17SM90_U32x4_STSM_NENS4_9Copy_AtomIJS20_NS_6half_tEEEEvEEEvvEEEEvNT_6ParamsE --------------------------
	.section	.nv.info._ZN7cutlass13device_kernelINS_4gemm6kernel13GemmUniversalIN4cute5tupleIJiiiiEEENS1_10collective13CollectiveMmaINS1_34MainloopSm90TmaGmmaWarpSpecializedILi4ENS5_IJNS4_1CILi1EEESB_SB_EEENS1_35KernelTmaWarpSpecializedCooperativeEEENS5_IJNSA_ILi128EEENSA_ILi256EEENSA_ILi64EEEEEENS_10bfloat16_tENS5_IJlSB_lEEESJ_SK_NS4_8TiledMMAINS4_8MMA_AtomIJNS4_4SM904GMMA28MMA_64x256x16_F32BF16BF16_SSILNSO_5MajorE0ELSQ_0ELNSO_7ScaleInE1ELSR_1EEEEEENS4_6LayoutINS5_IJNSA_ILi2EEESB_SB_EEENS5_IJSB_NSA_ILi0EEESX_EEEEENS5_IJNS4_10UnderscoreES10_S10_EEEEENS4_13SM90_TMA_LOADENS4_14ComposedLayoutINS4_7SwizzleILi3ELi4ELi3EEENS4_18smem_ptr_flag_bitsILi16EEENSU_INS5_IJNSA_ILi8EEESH_EEENS5_IJSH_SB_EEEEEEEvNS4_8identityES13_S1D_vS1E_EENS_8epilogue10collective18CollectiveEpilogueINS1G_22Sm90TmaWarpSpecializedILi4ELi2ELi16ELb1ELb0EEEJSI_NS5_IJSF_NSA_ILi32EEEEEESJ_SK_SJ_SK_NS1G_6fusion15FusionCallbacksIS1K_NS1N_17LinearCombinationISJ_fSJ_fLNS_15FloatRoundStyleE2EEESI_S1M_JEEES13_NS14_INS15_ILi2ELi4ELi3EEES18_NSU_INS5_IJS19_S1L_EEENS5_IJS1L_SB_EEEEEEENS4_17SM75_U32x4_LDSM_NENS4_14SM90_TMA_STOREES1X_NS4_17SM90_U32x4_STSM_NENS4_9Copy_AtomIJS20_NS_6half_tEEEEvEEEvvEEEEvNT_6ParamsE,"",@"SHT_CUDA_INFO"
	.sectionflags	@""
	.align	4


	//----- nvinfo : EIATTR_CUDA_API_VERSION
	.align		4
        /*0000*/ 	.byte	0x04, 0x37
        /*0002*/ 	.short	(.L_24 - .L_23)
.L_23:
        /*0004*/ 	.word	0x00000082


	//----- nvinfo : EIATTR_KPARAM_INFO
	.align		4
.L_24:
        /*0008*/ 	.byte	0x04, 0x17
        /*000a*/ 	.short	(.L_26 - .L_25)
.L_25:
        /*000c*/ 	.word	0x00000000
        /*0010*/ 	.short	0x0000
        /*0012*/ 	.short	0x0070
        /*0014*/ 	.byte	0x00, 0xf0, 0x01, 0x1c


	//----- nvinfo : EIATTR_SPARSE_MMA_MASK
	.align		4
.L_26:
        /*0018*/ 	.byte	0x03, 0x50
        /*001a*/ 	.short	0x0000


	//----- nvinfo : EIATTR_MAXREG_COUNT
	.align		4
        /*001c*/ 	.byte	0x03, 0x1b
        /*001e*/ 	.short	0x00a8


	//----- nvinfo : EIATTR_NUM_BARRIERS
	.align		4
        /*0020*/ 	.byte	0x02, 0x4c
        /*0022*/ 	.byte	0x02
	.zero		1


	//----- nvinfo : EIATTR_EXTERNS
	.align		4
        /*0024*/ 	.byte	0x04, 0x0f
        /*0026*/ 	.short	(.L_28 - .L_27)


	//   ....[0]....
	.align		4
.L_27:
        /*0028*/ 	.word	index@(__assertfail)


	//----- nvinfo : EIATTR_MERCURY_ISA_VERSION
	.align		4
.L_28:
        /*002c*/ 	.byte	0x03, 0x5f
        /*002e*/ 	.short	0x0101


	//----- nvinfo : EIATTR_INT_WARP_WIDE_INSTR_OFFSETS
	.align		4
        /*0030*/ 	.byte	0x04, 0x31
        /*0032*/ 	.short	(.L_30 - .L_29)


	//   ....[0]....
.L_29:
        /*0034*/ 	.word	0x000008b0


	//   ....[1]....
        /*0038*/ 	.word	0x000008c0


	//   ....[2]....
        /*003c*/ 	.word	0x00000960


	//----- nvinfo : EIATTR_COOP_GROUP_MASK_REGIDS
	.align		4
.L_30:
        /*0040*/ 	.byte	0x04, 0x29
        /*0042*/ 	.short	(.L_32 - .L_31)


	//   ....[0]....
.L_31:
        /*0044*/ 	.word	0xffffffff


	//   ....[1]....
        /*0048*/ 	.word	0xffffffff


	//   ....[2]....
        /*004c*/ 	.word	0xffffffff


	//   ....[3]....
        /*0050*/ 	.word	0xffffffff


	//   ....[4]....
        /*0054*/ 	.word	0xffffffff


	//   ....[5]....
        /*0058*/ 	.word	0xffffffff


	//----- nvinfo : EIATTR_COOP_GROUP_INSTR_OFFSETS
	.align		4
.L_32:
        /*005c*/ 	.byte	0x04, 0x28
        /*005e*/ 	.short	(.L_34 - .L_33)


	//   ....[0]....
.L_33:
        /*0060*/ 	.word	0x00000070


	//   ....[1]....
        /*0064*/ 	.word	0x00000080


	//   ....[2]....
        /*0068*/ 	.word	0x00000430


	//   ....[3]....
        /*006c*/ 	.word	0x000005c0


	//   ....[4]....
        /*0070*/ 	.word	0x00000770


	//   ....[5]....
        /*0074*/ 	.word	0x00001490


	//----- nvinfo : EIATTR_REG_RECONFIG
	.align		4
.L_34:
        /*0078*/ 	.byte	0x01, 0x54
	.zero		2


	//----- nvinfo : EIATTR_SYSCALL_OFFSETS
	.align		4
        /*007c*/ 	.byte	0x04, 0x46
        /*007e*/ 	.short	(.L_36 - .L_35)


	//   ....[0]....
.L_35:
        /*0080*/ 	.word	0x00001650


	//   ....[1]....
        /*0084*/ 	.word	0x000020d0


	//   ....[2]....
        /*0088*/ 	.word	0x000021c0


	//----- nvinfo : EIATTR_MBARRIER_INSTR_OFFSETS
	.align		4
.L_36:
        /*008c*/ 	.byte	0x04, 0x39
        /*008e*/ 	.short	(.L_38 - .L_37)


	//   ....[0]....
.L_37:
        /*0090*/ 	.word	0x00000530
        /*0094*/ 	.word	0x000000ff
        /*0098*/ 	.word	0x00000000
        /*009c*/ 	.short	0x0100
        /*009e*/ 	.byte	0x08
	.zero		1


	//   ....[1]....
        /*00a0*/ 	.word	0x00000540
        /*00a4*/ 	.word	0x000000ff
        /*00a8*/ 	.word	0x00000020
        /*00ac*/ 	.short	0x0100
        /*00ae*/ 	.byte	0x08
	.zero		1


	//   ....[2]....
        /*00b0*/ 	.word	0x00000550
        /*00b4*/ 	.word	0x000000ff
        /*00b8*/ 	.word	0x00000008
        /*00bc*/ 	.short	0x0100
        /*00be*/ 	.byte	0x08
	.zero		1


	//   ....[3]....
        /*00c0*/ 	.word	0x00000560
        /*00c4*/ 	.word	0x000000ff
        /*00c8*/ 	.word	0x00000028
        /*00cc*/ 	.short	0x0100
        /*00ce*/ 	.byte	0x08
	.zero		1


	//   ....[4]....
        /*00d0*/ 	.word	0x00000570
        /*00d4*/ 	.word	0x000000ff
        /*00d8*/ 	.word	0x00000010
        /*00dc*/ 	.short	0x0100
        /*00de*/ 	.byte	0x08
	.zero		1


	//   ....[5]....
        /*00e0*/ 	.word	0x00000580
        /*00e4*/ 	.word	0x000000ff
        /*00e8*/ 	.word	0x00000030
        /*00ec*/ 	.short	0x0100
        /*00ee*/ 	.byte	0x08
	.zero		1


	//   ....[6]....
        /*00f0*/ 	.word	0x00000590
        /*00f4*/ 	.word	0x000000ff
        /*00f8*/ 	.word	0x00000018
        /*00fc*/ 	.short	0x0100
        /*00fe*/ 	.byte	0x08
	.zero		1


	//   ....[7]....
        /*0100*/ 	.word	0x000005a0
        /*0104*/ 	.word	0x000000ff
        /*0108*/ 	.word	0x00000038
        /*010c*/ 	.short	0x0100
        /*010e*/ 	.byte	0x08
	.zero		1


	//   ....[8]....
        /*0110*/ 	.word	0x000006e0
        /*0114*/ 	.word	0x000000ff
        /*0118*/ 	.word	0x00000040
        /*011c*/ 	.short	0x0100
        /*011e*/ 	.byte	0x08
	.zero		1


	//   ....[9]....
        /*0120*/ 	.word	0x000006f0
        /*0124*/ 	.word	0x000000ff
        /*0128*/ 	.word	0x00000060
        /*012c*/ 	.short	0x0100
        /*012e*/ 	.byte	0x08
	.zero		1


	//   ....[10]....
        /*0130*/ 	.word	0x00000700
        /*0134*/ 	.word	0x000000ff
        /*0138*/ 	.word	0x00000048
        /*013c*/ 	.short	0x0100
        /*013e*/ 	.byte	0x08
	.zero		1


	//   ....[11]....
        /*0140*/ 	.word	0x00000710
        /*0144*/ 	.word	0x000000ff
        /*0148*/ 	.word	0x00000068
        /*014c*/ 	.short	0x0100
        /*014e*/ 	.byte	0x08
	.zero		1


	//   ....[12]....
        /*0150*/ 	.word	0x00000720
        /*0154*/ 	.word	0x000000ff
        /*0158*/ 	.word	0x00000050
        /*015c*/ 	.short	0x0100
        /*015e*/ 	.byte	0x08
	.zero		1


	//   ....[13]....
        /*0160*/ 	.word	0x00000730
        /*0164*/ 	.word	0x000000ff
        /*0168*/ 	.word	0x00000070
        /*016c*/ 	.short	0x0100
        /*016e*/ 	.byte	0x08
	.zero		1


	//   ....[14]....
        /*0170*/ 	.word	0x00000740
        /*0174*/ 	.word	0x000000ff
        /*0178*/ 	.word	0x00000058
        /*017c*/ 	.short	0x0100
        /*017e*/ 	.byte	0x08
	.zero		1


	//   ....[15]....
        /*0180*/ 	.word	0x00000750
        /*0184*/ 	.word	0x000000ff
        /*0188*/ 	.word	0x00000078
        /*018c*/ 	.short	0x0100
        /*018e*/ 	.byte	0x08
	.zero		1


	//   ....[16]....
        /*0190*/ 	.word	0x000009f0
        /*0194*/ 	.word	0x000000ff
        /*0198*/ 	.word	0x00000080
        /*019c*/ 	.short	0x0100
        /*019e*/ 	.byte	0x08
	.zero		1


	//   ....[17]....
        /*01a0*/ 	.word	0x00000a60
        /*01a4*/ 	.word	0x000000ff
        /*01a8*/ 	.word	0x00000088
        /*01ac*/ 	.short	0x0100
        /*01ae*/ 	.byte	0x08
	.zero		1


	//   ....[18]....
        /*01b0*/ 	.word	0x000016d0
        /*01b4*/ 	.word	0x00000003
        /*01b8*/ 	.word	0x00000000
        /*01bc*/ 	.short	0x010a
        /*01be*/ 	.byte	0x3f
	.zero		1


	//   ....[19]....
        /*01c0*/ 	.word	0x00001710
        /*01c4*/ 	.word	0x00000003
        /*01c8*/ 	.word	0x00000000
        /*01cc*/ 	.short	0x010a
        /*01ce*/ 	.byte	0x3f
	.zero		1


	//   ....[20]....
        /*01d0*/ 	.word	0x00001ab0
        /*01d4*/ 	.word	0x000000ff
        /*01d8*/ 	.word	0x00000000
        /*01dc*/ 	.short	0x010a
        /*01de*/ 	.byte	0x04
	.zero		1


	//   ....[21]....
        /*01e0*/ 	.word	0x00001af0
        /*01e4*/ 	.word	0x000000ff
        /*01e8*/ 	.word	0x00000000
        /*01ec*/ 	.short	0x010a
        /*01ee*/ 	.byte	0x04
	.zero		1


	//   ....[22]....
        /*01f0*/ 	.word	0x00001d80
        /*01f4*/ 	.word	0x000000ff
        /*01f8*/ 	.word	0x00000000
        /*01fc*/ 	.short	0x0101
        /*01fe*/ 	.byte	0x04
	.zero		1


	//   ....[23]....
        /*0200*/ 	.word	0x00001f30
        /*0204*/ 	.word	0x000000ff
        /*0208*/ 	.word	0x00000000
        /*020c*/ 	.short	0x0101
        /*020e*/ 	.byte	0x04
	.zero		1


	//   ....[24]....
        /*0210*/ 	.word	0x000026c0
        /*0214*/ 	.word	0x000000ff
        /*0218*/ 	.word	0x00000040
        /*021c*/ 	.short	0x010a
        /*021e*/ 	.byte	0x35
	.zero		1


	//   ....[25]....
        /*0220*/ 	.word	0x00002ec0
        /*0224*/ 	.word	0x000000ff
        /*0228*/ 	.word	0x00000000
        /*022c*/ 	.short	0x0101
        /*022e*/ 	.byte	0x04
	.zero		1


	//   ....[26]....
        /*0230*/ 	.word	0x00002f90
        /*0234*/ 	.word	0x00000004
        /*0238*/ 	.word	0x00000040
        /*023c*/ 	.short	0x010a
        /*023e*/ 	.byte	0x3f
	.zero		1


	//   ....[27]....
        /*0240*/ 	.word	0x000035d0
        /*0244*/ 	.word	0x000000ff
        /*0248*/ 	.word	0x00000000
        /*024c*/ 	.short	0x0101
        /*024e*/ 	.byte	0x04
	.zero		1


	//   ....[28]....
        /*0250*/ 	.word	0x000036c0
        /*0254*/ 	.word	0x00000004
        /*0258*/ 	.word	0x00000040
        /*025c*/ 	.short	0x010a
        /*025e*/ 	.byte	0x3f
	.zero		1


	//   ....[29]....
        /*0260*/ 	.word	0x00003d20
        /*0264*/ 	.word	0x000000ff
        /*0268*/ 	.word	0x00000000
        /*026c*/ 	.short	0x0101
        /*026e*/ 	.byte	0x04
	.zero		1


	//   ....[30]....
        /*0270*/ 	.word	0x00003e00
        /*0274*/ 	.word	0x00000005
        /*0278*/ 	.word	0x00000040
        /*027c*/ 	.short	0x010a
        /*027e*/ 	.byte	0x3f
	.zero		1


	//   ....[31]....
        /*0280*/ 	.word	0x00004470
        /*0284*/ 	.word	0x000000ff
        /*0288*/ 	.word	0x00000000
        /*028c*/ 	.short	0x0101
        /*028e*/ 	.byte	0x04
	.zero		1


	//   ....[32]....
        /*0290*/ 	.word	0x00004550
        /*0294*/ 	.word	0x00000004
        /*0298*/ 	.word	0x00000040
        /*029c*/ 	.short	0x010a
        /*029e*/ 	.byte	0x3f
	.zero		1


	//   ....[33]....
        /*02a0*/ 	.word	0x00004ba0
        /*02a4*/ 	.word	0x000000ff
        /*02a8*/ 	.word	0x00000000
        /*02ac*/ 	.short	0x0101
        /*02ae*/ 	.byte	0x04
	.zero		1


	//   ....[34]....
        /*02b0*/ 	.word	0x00004c80
        /*02b4*/ 	.word	0x00000004
        /*02b8*/ 	.word	0x00000040
        /*02bc*/ 	.short	0x010a
        /*02be*/ 	.byte	0x3f
	.zero		1


	//   ....[35]....
        /*02c0*/ 	.word	0x000052d0
        /*02c4*/ 	.word	0x000000ff
        /*02c8*/ 	.word	0x00000000
        /*02cc*/ 	.short	0x0101
        /*02ce*/ 	.byte	0x04
	.zero		1


	//   ....[36]....
        /*02d0*/ 	.word	0x000053b0
        /*02d4*/ 	.word	0x00000004
        /*02d8*/ 	.word	0x00000040
        /*02dc*/ 	.short	0x010a
        /*02de*/ 	.byte	0x3f
	.zero		1


	//   ....[37]....
        /*02e0*/ 	.word	0x00005a00
        /*02e4*/ 	.word	0x000000ff
        /*02e8*/ 	.word	0x00000000
        /*02ec*/ 	.short	0x0101
        /*02ee*/ 	.byte	0x04
	.zero		1


	//   ....[38]....
        /*02f0*/ 	.word	0x00005ad0
        /*02f4*/ 	.word	0x00000005
        /*02f8*/ 	.word	0x00000040
        /*02fc*/ 	.short	0x010a
        /*02fe*/ 	.byte	0x3f
	.zero		1


	//   ....[39]....
        /*0300*/ 	.word	0x000060e0
        /*0304*/ 	.word	0x000000ff
        /*0308*/ 	.word	0x00000000
        /*030c*/ 	.short	0x0101
        /*030e*/ 	.byte	0x04
	.zero		1


	//   ....[40]....
        /*0310*/ 	.word	0x00006a80
        /*0314*/ 	.word	0x000000ff
        /*0318*/ 	.word	0x00000000
        /*031c*/ 	.short	0x0101
        /*031e*/ 	.byte	0x04
	.zero		1


	//   ....[41]....
        /*0320*/ 	.word	0x00007170
        /*0324*/ 	.word	0x000000ff
        /*0328*/ 	.word	0x00000088
        /*032c*/ 	.short	0x010a
        /*032e*/ 	.byte	0x04
	.zero		1


	//   ....[42]....
        /*0330*/ 	.word	0x00007560
        /*0334*/ 	.word	0x000000ff
        /*0338*/ 	.word	0x00000060
        /*033c*/ 	.short	0x010a
        /*033e*/ 	.byte	0x0d
	.zero		1


	//   ....[43]....
        /*0340*/ 	.word	0x00007650
        /*0344*/ 	.word	0x000000ff
        /*0348*/ 	.word	0x00000040
        /*034c*/ 	.short	0x010b
        /*034e*/ 	.byte	0x0d
	.zero		1


	//   ....[44]....
        /*0350*/ 	.word	0x000076b0
        /*0354*/ 	.word	0x000000ff
        /*0358*/ 	.word	0x00000000
        /*035c*/ 	.short	0x0101
        /*035e*/ 	.byte	0x10
	.zero		1


	//   ....[45]....
        /*0360*/ 	.word	0x000076e0
        /*0364*/ 	.word	0x000000ff
        /*0368*/ 	.word	0x00000068
        /*036c*/ 	.short	0x010a
        /*036e*/ 	.byte	0x0d
	.zero		1


	//   ....[46]....
        /*0370*/ 	.word	0x000077f0
        /*0374*/ 	.word	0x000000ff
        /*0378*/ 	.word	0x00000048
        /*037c*/ 	.short	0x010b
        /*037e*/ 	.byte	0x0d
	.zero		1


	//   ....[47]....
        /*0380*/ 	.word	0x00007850
        /*0384*/ 	.word	0x000000ff
        /*0388*/ 	.word	0x00000000
        /*038c*/ 	.short	0x0101
        /*038e*/ 	.byte	0x12
	.zero		1


	//   ....[48]....
        /*0390*/ 	.word	0x00007880
        /*0394*/ 	.word	0x000000ff
        /*0398*/ 	.word	0x00000070
        /*039c*/ 	.short	0x010a
        /*039e*/ 	.byte	0x0d
	.zero		1


	//   ....[49]....
        /*03a0*/ 	.word	0x00007990
        /*03a4*/ 	.word	0x000000ff
        /*03a8*/ 	.word	0x00000050
        /*03ac*/ 	.short	0x010b
        /*03ae*/ 	.byte	0x0d
	.zero		1


	//   ....[50]....
        /*03b0*/ 	.word	0x000079f0
        /*03b4*/ 	.word	0x000000ff
        /*03b8*/ 	.word	0x00000000
        /*03bc*/ 	.short	0x0101
        /*03be*/ 	.byte	0x1d
	.zero		1


	//   ....[51]....
        /*03c0*/ 	.word	0x00007a20
        /*03c4*/ 	.word	0x000000ff
        /*03c8*/ 	.word	0x00000078
        /*03cc*/ 	.short	0x010a
        /*03ce*/ 	.byte	0x0d
	.zero		1


	//   ....[52]....
        /*03d0*/ 	.word	0x00007b30
        /*03d4*/ 	.word	0x000000ff
        /*03d8*/ 	.word	0x00000058
        /*03dc*/ 	.short	0x010b
        /*03de*/ 	.byte	0x0d
	.zero		1


	//   ....[53]....
        /*03e0*/ 	.word	0x00007b90
        /*03e4*/ 	.word	0x000000ff
        /*03e8*/ 	.word	0x00000000
        /*03ec*/ 	.short	0x0101
        /*03ee*/ 	.byte	0x1e
	.zero		1


	//   ....[54]....
        /*03f0*/ 	.word	0x00007bd0
        /*03f4*/ 	.word	0x000000ff
        /*03f8*/ 	.word	0x00000060
        /*03fc*/ 	.short	0x010a
        /*03fe*/ 	.byte	0x0d
	.zero		1


	//   ....[55]....
        /*0400*/ 	.word	0x00007cd0
        /*0404*/ 	.word	0x000000ff
        /*0408*/ 	.word	0x00000040
        /*040c*/ 	.short	0x010b
        /*040e*/ 	.byte	0x0d
	.zero		1


	//   ....[56]....
        /*0410*/ 	.word	0x00007d10
        /*0414*/ 	.word	0x000000ff
        /*0418*/ 	.word	0x00000000
        /*041c*/ 	.short	0x0101
        /*041e*/ 	.byte	0x10
	.zero		1


	//   ....[57]....
        /*0420*/ 	.word	0x00007d40
        /*0424*/ 	.word	0x000000ff
        /*0428*/ 	.word	0x00000068
        /*042c*/ 	.short	0x010a
        /*042e*/ 	.byte	0x0d
	.zero		1


	//   ....[58]....
        /*0430*/ 	.word	0x00007e40
        /*0434*/ 	.word	0x000000ff
        /*0438*/ 	.word	0x00000048
        /*043c*/ 	.short	0x010b
        /*043e*/ 	.byte	0x0d
	.zero		1


	//   ....[59]....
        /*0440*/ 	.word	0x00007e80
        /*0444*/ 	.word	0x000000ff
        /*0448*/ 	.word	0x00000000
        /*044c*/ 	.short	0x0101
        /*044e*/ 	.byte	0x12
	.zero		1


	//   ....[60]....
        /*0450*/ 	.word	0x00007eb0
        /*0454*/ 	.word	0x000000ff
        /*0458*/ 	.word	0x00000070
        /*045c*/ 	.short	0x010a
        /*045e*/ 	.byte	0x0d
	.zero		1


	//   ....[61]....
        /*0460*/ 	.word	0x00007fb0
        /*0464*/ 	.word	0x000000ff
        /*0468*/ 	.word	0x00000050
        /*046c*/ 	.short	0x010b
        /*046e*/ 	.byte	0x0d
	.zero		1


	//   ....[62]....
        /*0470*/ 	.word	0x00007ff0
        /*0474*/ 	.word	0x000000ff
        /*0478*/ 	.word	0x00000000
        /*047c*/ 	.short	0x0101
        /*047e*/ 	.byte	0x1d
	.zero		1


	//   ....[63]....
        /*0480*/ 	.word	0x00008020
        /*0484*/ 	.word	0x000000ff
        /*0488*/ 	.word	0x00000078
        /*048c*/ 	.short	0x010a
        /*048e*/ 	.byte	0x0d
	.zero		1


	//   ....[64]....
        /*0490*/ 	.word	0x00008120
        /*0494*/ 	.word	0x000000ff
        /*0498*/ 	.word	0x00000058
        /*049c*/ 	.short	0x010b
        /*049e*/ 	.byte	0x0d
	.zero		1


	//   ....[65]....
        /*04a0*/ 	.word	0x00008170
        /*04a4*/ 	.word	0x000000ff
        /*04a8*/ 	.word	0x00000000
        /*04ac*/ 	.short	0x0101
        /*04ae*/ 	.byte	0x1e
	.zero		1


	//   ....[66]....
        /*04b0*/ 	.word	0x00008800
        /*04b4*/ 	.word	0x00000000
        /*04b8*/ 	.word	0x00000060
        /*04bc*/ 	.short	0x010a
        /*04be*/ 	.byte	0x3f
	.zero		1


	//   ....[67]....
        /*04c0*/ 	.word	0x00008840
        /*04c4*/ 	.word	0x00000000
        /*04c8*/ 	.word	0x00000068
        /*04cc*/ 	.short	0x010a
        /*04ce*/ 	.byte	0x3f
	.zero		1


	//   ....[68]....
        /*04d0*/ 	.word	0x00008880
        /*04d4*/ 	.word	0x00000000
        /*04d8*/ 	.word	0x00000070
        /*04dc*/ 	.short	0x010a
        /*04de*/ 	.byte	0x3f
	.zero		1


	//   ....[69]....
        /*04e0*/ 	.word	0x000088e0
        /*04e4*/ 	.word	0x00000000
        /*04e8*/ 	.word	0x00000078
        /*04ec*/ 	.short	0x010a
        /*04ee*/ 	.byte	0x3f
	.zero		1


	//   ....[70]....
        /*04f0*/ 	.word	0x00008c00
        /*04f4*/ 	.word	0x00000014
        /*04f8*/ 	.word	0x00000020
        /*04fc*/ 	.short	0x010a
        /*04fe*/ 	.byte	0x3f
	.zero		1


	//   ....[71]....
        /*0500*/ 	.word	0x00008fc0
        /*0504*/ 	.word	0x00000005
        /*0508*/ 	.word	0x00000088
        /*050c*/ 	.short	0x0101
        /*050e*/ 	.byte	0x3f
	.zero		1


	//   ....[72]....
        /*0510*/ 	.word	0x000096d0
        /*0514*/ 	.word	0x00000007
        /*0518*/ 	.word	0x00000000
        /*051c*/ 	.short	0x010a
        /*051e*/ 	.byte	0x3f
	.zero		1


	//   ....[73]....
        /*0520*/ 	.word	0x00009750
        /*0524*/ 	.word	0x00000006
        /*0528*/ 	.word	0x00000000
        /*052c*/ 	.short	0x010a
        /*052e*/ 	.byte	0x3f
	.zero		1


	//   ....[74]....
        /*0530*/ 	.word	0x000097e0
        /*0534*/ 	.word	0x00000007
        /*0538*/ 	.word	0x00000000
        /*053c*/ 	.short	0x010a
        /*053e*/ 	.byte	0x3f
	.zero		1


	//   ....[75]....
        /*0540*/ 	.word	0x00009870
        /*0544*/ 	.word	0x00000005
        /*0548*/ 	.word	0x00000000
        /*054c*/ 	.short	0x010a
        /*054e*/ 	.byte	0x3f
	.zero		1


	//   ....[76]....
        /*0550*/ 	.word	0x000098d0
        /*0554*/ 	.word	0x00000003
        /*0558*/ 	.word	0x00000000
        /*055c*/ 	.short	0x010a
        /*055e*/ 	.byte	0x3f
	.zero		1


	//   ....[77]....
        /*0560*/ 	.word	0x00009930
        /*0564*/ 	.word	0x00000004
        /*0568*/ 	.word	0x00000000
        /*056c*/ 	.short	0x010a
        /*056e*/ 	.byte	0x3f
	.zero		1


	//   ....[78]....
        /*0570*/ 	.word	0x00009990
        /*0574*/ 	.word	0x00000005
        /*0578*/ 	.word	0x00000040
        /*057c*/ 	.short	0x010a
        /*057e*/ 	.byte	0x3f
	.zero		1


	//   ....[79]....
        /*0580*/ 	.word	0x000099e0
        /*0584*/ 	.word	0x00000004
        /*0588*/ 	.word	0x00000040
        /*058c*/ 	.short	0x010a
        /*058e*/ 	.byte	0x3f
	.zero		1


	//   ....[80]....
        /*0590*/ 	.word	0x00009a30
        /*0594*/ 	.word	0x00000004
        /*0598*/ 	.word	0x00000040
        /*059c*/ 	.short	0x010a
        /*059e*/ 	.byte	0x3f
	.zero		1


	//   ....[81]....
        /*05a0*/ 	.word	0x00009a80
        /*05a4*/ 	.word	0x00000005
        /*05a8*/ 	.word	0x00000040
        /*05ac*/ 	.short	0x010a
        /*05ae*/ 	.byte	0x3f
	.zero		1


	//   ....[82]....
        /*05b0*/ 	.word	0x00009ad0
        /*05b4*/ 	.word	0x00000004
        /*05b8*/ 	.word	0x00000040
        /*05bc*/ 	.short	0x010a
        /*05be*/ 	.byte	0x3f
	.zero		1


	//   ....[83]....
        /*05c0*/ 	.word	0x00009b20
        /*05c4*/ 	.word	0x00000004
        /*05c8*/ 	.word	0x00000040
        /*05cc*/ 	.short	0x010a
        /*05ce*/ 	.byte	0x3f
	.zero		1


	//   ....[84]....
        /*05d0*/ 	.word	0x00009b70
        /*05d4*/ 	.word	0x00000004
        /*05d8*/ 	.word	0x00000040
        /*05dc*/ 	.short	0x010a
        /*05de*/ 	.byte	0x3f
	.zero		1


	//   ....[85]....
        /*05e0*/ 	.word	0x00009bc0
        /*05e4*/ 	.word	0x00000005
        /*05e8*/ 	.word	0x00000040
        /*05ec*/ 	.short	0x010a
        /*05ee*/ 	.byte	0x3f
	.zero		1


	//   ....[86]....
        /*05f0*/ 	.word	0x00009c20
        /*05f4*/ 	.word	0x00000003
        /*05f8*/ 	.word	0x00000088
        /*05fc*/ 	.short	0x010a
        /*05fe*/ 	.byte	0x3f
	.zero		1


	//   ....[87]....
        /*0600*/ 	.word	0x00009c80
        /*0604*/ 	.word	0x00000005
        /*0608*/ 	.word	0x00000060
        /*060c*/ 	.short	0x010a
        /*060e*/ 	.byte	0x3f
	.zero		1


	//   ....[88]....
        /*0610*/ 	.word	0x00009ce0
        /*0614*/ 	.word	0x00000005
        /*0618*/ 	.word	0x00000068
        /*061c*/ 	.short	0x010a
        /*061e*/ 	.byte	0x3f
	.zero		1


	//   ....[89]....
        /*0620*/ 	.word	0x00009d40
        /*0624*/ 	.word	0x00000005
        /*0628*/ 	.word	0x00000070
        /*062c*/ 	.short	0x010a
        /*062e*/ 	.byte	0x3f
	.zero		1


	//   ....[90]....
        /*0630*/ 	.word	0x00009da0
        /*0634*/ 	.word	0x00000005
        /*0638*/ 	.word	0x00000078
        /*063c*/ 	.short	0x010a
        /*063e*/ 	.byte	0x3f
	.zero		1


	//   ....[91]....
        /*0640*/ 	.word	0x00009e00
        /*0644*/ 	.word	0x00000005
        /*0648*/ 	.word	0x00000060
        /*064c*/ 	.short	0x010a
        /*064e*/ 	.byte	0x3f
	.zero		1


	//   ....[92]....
        /*0650*/ 	.word	0x00009e60
        /*0654*/ 	.word	0x00000005
        /*0658*/ 	.word	0x00000068
        /*065c*/ 	.short	0x010a
        /*065e*/ 	.byte	0x3f
	.zero		1


	//   ....[93]....
        /*0660*/ 	.word	0x00009ec0
        /*0664*/ 	.word	0x00000005
        /*0668*/ 	.word	0x00000070
        /*066c*/ 	.short	0x010a
        /*066e*/ 	.byte	0x3f
	.zero		1


	//   ....[94]....
        /*0670*/ 	.word	0x00009f20
        /*0674*/ 	.word	0x00000005
        /*0678*/ 	.word	0x00000078
        /*067c*/ 	.short	0x010a
        /*067e*/ 	.byte	0x3f
	.zero		1


	//   ....[95]....
        /*0680*/ 	.word	0x00009f70
        /*0684*/ 	.word	0x00000000
        /*0688*/ 	.word	0x00000060
        /*068c*/ 	.short	0x010a
        /*068e*/ 	.byte	0x3f
	.zero		1


	//   ....[96]....
        /*0690*/ 	.word	0x00009fc0
        /*0694*/ 	.word	0x00000000
        /*0698*/ 	.word	0x00000068
        /*069c*/ 	.short	0x010a
        /*069e*/ 	.byte	0x3f
	.zero		1


	//   ....[97]....
        /*06a0*/ 	.word	0x0000a010
        /*06a4*/ 	.word	0x00000000
        /*06a8*/ 	.word	0x00000070
        /*06ac*/ 	.short	0x010a
        /*06ae*/ 	.byte	0x3f
	.zero		1


	//   ....[98]....
        /*06b0*/ 	.word	0x0000a0e0
        /*06b4*/ 	.word	0x00000014
        /*06b8*/ 	.word	0x00000020
        /*06bc*/ 	.short	0x010a
        /*06be*/ 	.byte	0x3f
	.zero		1


	//   ....[99]....
        /*06c0*/ 	.word	0x0000a1b0
        /*06c4*/ 	.word	0x00000007
        /*06c8*/ 	.word	0x00000000
        /*06cc*/ 	.short	0x010a
        /*06ce*/ 	.byte	0x3f
	.zero		1


	//   ....[100]....
        /*06d0*/ 	.word	0x0000a200
        /*06d4*/ 	.word	0x00000006
        /*06d8*/ 	.word	0x00000000
        /*06dc*/ 	.short	0x010a
        /*06de*/ 	.byte	0x3f
	.zero		1


	//   ....[101]....
        /*06e0*/ 	.word	0x0000a250
        /*06e4*/ 	.word	0x00000007
        /*06e8*/ 	.word	0x00000000
        /*06ec*/ 	.short	0x010a
        /*06ee*/ 	.byte	0x3f
	.zero		1


	//----- nvinfo : EIATTR_NUM_MBARRIERS
	.align		4
.L_38:
        /*06f0*/ 	.byte	0x03, 0x38
        /*06f2*/ 	.short	0x0012


	//----- nvinfo : EIATTR_EXIT_INSTR_OFFSETS
	.align		4
        /*06f4*/ 	.byte	0x04, 0x1c
        /*06f6*/ 	.short	(.L_40 - .L_39)


	//   ....[0]....
.L_39:
        /*06f8*/ 	.word	0x000098c0


	//----- nvinfo : EIATTR_MAX_THREADS
	.align		4
.L_40:
        /*06fc*/ 	.byte	0x04, 0x05
        /*06fe*/ 	.short	(.L_42 - .L_41)
.L_41:
        /*0700*/ 	.word	0x00000180
        /*0704*/ 	.word	0x00000001
        /*0708*/ 	.word	0x00000001


	//----- nvinfo : EIATTR_CRS_STACK_SIZE
	.align		4
.L_42:
        /*070c*/ 	.byte	0x04, 0x1e
        /*070e*/ 	.short	(.L_44 - .L_43)
.L_43:
        /*0710*/ 	.word	0x00000000


	//----- nvinfo : EIATTR_CBANK_PARAM_SIZE
	.align		4
.L_44:
        /*0714*/ 	.byte	0x03, 0x19
        /*0716*/ 	.short	0x0770


	//----- nvinfo : EIATTR_PARAM_CBANK
	.align		4
        /*0718*/ 	.byte	0x04, 0x0a
        /*071a*/ 	.short	(.L_46 - .L_45)
	.align		4
.L_45:
        /*071c*/ 	.word	index@(.nv.constant0._ZN7cutlass13device_kernelINS_4gemm6kernel13GemmUniversalIN4cute5tupleIJiiiiEEENS1_10collective13CollectiveMmaINS1_34MainloopSm90TmaGmmaWarpSpecializedILi4ENS5_IJNS4_1CILi1EEESB_SB_EEENS1_35KernelTmaWarpSpecializedCooperativeEEENS5_IJNSA_ILi128EEENSA_ILi256EEENSA_ILi64EEEEEENS_10bfloat16_tENS5_IJlSB_lEEESJ_SK_NS4_8TiledMMAINS4_8MMA_AtomIJNS4_4SM904GMMA28MMA_64x256x16_F32BF16BF16_SSILNSO_5MajorE0ELSQ_0ELNSO_7ScaleInE1ELSR_1EEEEEENS4_6LayoutINS5_IJNSA_ILi2EEESB_SB_EEENS5_IJSB_NSA_ILi0EEESX_EEEEENS5_IJNS4_10UnderscoreES10_S10_EEEEENS4_13SM90_TMA_LOADENS4_14ComposedLayoutINS4_7SwizzleILi3ELi4ELi3EEENS4_18smem_ptr_flag_bitsILi16EEENSU_INS5_IJNSA_ILi8EEESH_EEENS5_IJSH_SB_EEEEEEEvNS4_8identityES13_S1D_vS1E_EENS_8epilogue10collective18CollectiveEpilogueINS1G_22Sm90TmaWarpSpecializedILi4ELi2ELi16ELb1ELb0EEEJSI_NS5_IJSF_NSA_ILi32EEEEEESJ_SK_SJ_SK_NS1G_6fusion15FusionCallbacksIS1K_NS1N_17LinearCombinationISJ_fSJ_fLNS_15FloatRoundStyleE2EEESI_S1M_JEEES13_NS14_INS15_ILi2ELi4ELi3EEES18_NSU_INS5_IJS19_S1L_EEENS5_IJS1L_SB_EEEEEEENS4_17SM75_U32x4_LDSM_NENS4_14SM90_TMA_STOREES1X_NS4_17SM90_U32x4_STSM_NENS4_9Copy_AtomIJS20_NS_6half_tEEEEvEEEvvEEEEvNT_6ParamsE)
        /*0720*/ 	.short	0x0210
        /*0722*/ 	.short	0x0770


	//----- nvinfo : EIATTR_SW_WAR
	.align		4
.L_46:
        /*0724*/ 	.byte	0x04, 0x36
        /*0726*/ 	.short	(.L_48 - .L_47)
.L_47:
        /*0728*/ 	.word	0x00000008
.L_48:


//--------------------- .nv.callgraph             --------------------------
	.section	.nv.callgraph,"",@"SHT_CUDA_CALLGRAPH"
	.align	4
	.sectionentsize	8
	.align		4
        /*0000*/ 	.word	0x00000000
	.align		4
        /*0004*/ 	.word	0xffffffff
	.align		4
        /*0008*/ 	.word	index@(_ZN7cutlass13device_kernelINS_4gemm6kernel13GemmUniversalIN4cute5tupleIJiiiiEEENS1_10collective13CollectiveMmaINS1_34MainloopSm90TmaGmmaWarpSpecializedILi4ENS5_IJNS4_1CILi1EEESB_SB_EEENS1_35KernelTmaWarpSpecializedCooperativeEEENS5_IJNSA_ILi128EEENSA_ILi256EEENSA_ILi64EEEEEENS_10bfloat16_tENS5_IJlSB_lEEESJ_SK_NS4_8TiledMMAINS4_8MMA_AtomIJNS4_4SM904GMMA28MMA_64x256x16_F32BF16BF16_SSILNSO_5MajorE0ELSQ_0ELNSO_7ScaleInE1ELSR_1EEEEEENS4_6LayoutINS5_IJNSA_ILi2EEESB_SB_EEENS5_IJSB_NSA_ILi0EEESX_EEEEENS5_IJNS4_10UnderscoreES10_S10_EEEEENS4_13SM90_TMA_LOADENS4_14ComposedLayoutINS4_7SwizzleILi3ELi4ELi3EEENS4_18smem_ptr_flag_bitsILi16EEENSU_INS5_IJNSA_ILi8EEESH_EEENS5_IJSH_SB_EEEEEEEvNS4_8identityES13_S1D_vS1E_EENS_8epilogue10collective18CollectiveEpilogueINS1G_22Sm90TmaWarpSpecializedILi4ELi2ELi16ELb1ELb0EEEJSI_NS5_IJSF_NSA_ILi32EEEEEESJ_SK_SJ_SK_NS1G_6fusion15FusionCallbacksIS1K_NS1N_17LinearCombinationISJ_fSJ_fLNS_15FloatRoundStyleE2EEESI_S1M_JEEES13_NS14_INS15_ILi2ELi4ELi3EEES18_NSU_INS5_IJS19_S1L_EEENS5_IJS1L_SB_EEEEEEENS4_17SM75_U32x4_LDSM_NENS4_14SM90_TMA_STOREES1X_NS4_17SM90_U32x4_STSM_NENS4_9Copy_AtomIJS20_NS_6half_tEEEEvEEEvvEEEEvNT_6ParamsE)
	.align		4
        /*000c*/ 	.word	index@(__assertfail)
	.align		4
        /*0010*/ 	.word	0x00000000
	.align		4
        /*0014*/ 	.word	0xfffffffe
	.align		4
        /*0018*/ 	.word	0x00000000
	.align		4
        /*001c*/ 	.word	0xfffffffd
	.align		4
        /*0020*/ 	.word	0x00000000
	.align		4
        /*0024*/ 	.word	0xfffffffc


//--------------------- .nv.constant4             --------------------------
	.section	.nv.constant4,"a",@progbits
	.align	8
	.align		8
.nv.constant4:
        /*0000*/ 	.dword	__assertfail
	.align		8
        /*0008*/ 	.dword	__unnamed_1
	.align		8
        /*0010*/ 	.dword	__unnamed_2
	.align		8
        /*0018*/ 	.dword	_ZN39_INTERNAL_9e87b1b7_4_k_cu_49572642_27944cuda3std3__45__cpo5beginE
	.align		8
        /*0020*/ 	.dword	_ZN39_INTERNAL_9e87b1b7_4_k_cu_49572642_27944cuda3std3__45__cpo3endE
	.align		8
        /*0028*/ 	.dword	_ZN39_INTERNAL_9e87b1b7_4_k_cu_49572642_27944cuda3std3__45__cpo6cbeginE
	.align		8
        /*0030*/ 	.dword	_ZN39_INTERNAL_9e87b1b7_4_k_cu_49572642_27944cuda3std3__45__cpo4cendE
	.align		8
        /*0038*/ 	.dword	_ZN39_INTERNAL_9e87b1b7_4_k_cu_49572642_27944cuda3std3__441_GLOBAL__N__9e87b1b7_4_k_cu_49572642_27946ignoreE
	.align		8
        /*0040*/ 	.dword	_ZN39_INTERNAL_9e87b1b7_4_k_cu_49572642_27944cuda3std3__419piecewise_constructE
	.align		8
        /*0048*/ 	.dword	_ZN39_INTERNAL_9e87b1b7_4_k_cu_49572642_27944cuda3std3__48in_placeE
	.align		8
        /*0050*/ 	.dword	_ZN39_INTERNAL_9e87b1b7_4_k_cu_49572642_27944cuda3std6ranges3__45__cpo4swapE
	.align		8
        /*0058*/ 	.dword	_ZN39_INTERNAL_9e87b1b7_4_k_cu_49572642_27944cuda3std6ranges3__45__cpo9iter_moveE
	.align		8
        /*0060*/ 	.dword	_ZN39_INTERNAL_9e87b1b7_4_k_cu_49572642_27944cute7productE
	.align		8
        /*0068*/ 	.dword	_ZN39_INTERNAL_9e87b1b7_4_k_cu_49572642_27944cute1_E
	.align		8
        /*0070*/ 	.dword	$str$22
	.align		8
        /*0078*/ 	.dword	$str$23
	.align		8
        /*0080*/ 	.dword	$str$26
	.align		8
        /*0088*/ 	.dword	$str$27


//--------------------- .text._ZN7cutlass13device_kernelINS_4gemm6kernel13GemmUniversalIN4cute5tupleIJiiiiEEENS1_10collective13CollectiveMmaINS1_34MainloopSm90TmaGmmaWarpSpecializedILi4ENS5_IJNS4_1CILi1EEESB_SB_EEENS1_35KernelTmaWarpSpecializedCooperativeEEENS5_IJNSA_ILi128EEENSA_ILi256EEENSA_ILi64EEEEEENS_10bfloat16_tENS5_IJlSB_lEEESJ_SK_NS4_8TiledMMAINS4_8MMA_AtomIJNS4_4SM904GMMA28MMA_64x256x16_F32BF16BF16_SSILNSO_5MajorE0ELSQ_0ELNSO_7ScaleInE1ELSR_1EEEEEENS4_6LayoutINS5_IJNSA_ILi2EEESB_SB_EEENS5_IJSB_NSA_ILi0EEESX_EEEEENS5_IJNS4_10UnderscoreES10_S10_EEEEENS4_13SM90_TMA_LOADENS4_14ComposedLayoutINS4_7SwizzleILi3ELi4ELi3EEENS4_18smem_ptr_flag_bitsILi16EEENSU_INS5_IJNSA_ILi8EEESH_EEENS5_IJSH_SB_EEEEEEEvNS4_8identityES13_S1D_vS1E_EENS_8epilogue10collective18CollectiveEpilogueINS1G_22Sm90TmaWarpSpecializedILi4ELi2ELi16ELb1ELb0EEEJSI_NS5_IJSF_NSA_ILi32EEEEEESJ_SK_SJ_SK_NS1G_6fusion15FusionCallbacksIS1K_NS1N_17LinearCombinationISJ_fSJ_fLNS_15FloatRoundStyleE2EEESI_S1M_JEEES13_NS14_INS15_ILi2ELi4ELi3EEES18_NSU_INS5_IJS19_S1L_EEENS5_IJS1L_SB_EEEEEEENS4_17SM75_U32x4_LDSM_NENS4_14SM90_TMA_STOREES1X_NS4_17SM90_U32x4_STSM_NENS4_9Copy_AtomIJS20_NS_6half_tEEEEvEEEvvEEEEvNT_6ParamsE --------------------------
	.section	.text._ZN7cutlass13device_kernelINS_4gemm6kernel13GemmUniversalIN4cute5tupleIJiiiiEEENS1_10collective13CollectiveMmaINS1_34MainloopSm90TmaGmmaWarpSpecializedILi4ENS5_IJNS4_1CILi1EEESB_SB_EEENS1_35KernelTmaWarpSpecializedCooperativeEEENS5_IJNSA_ILi128EEENSA_ILi256EEENSA_ILi64EEEEEENS_10bfloat16_tENS5_IJlSB_lEEESJ_SK_NS4_8TiledMMAINS4_8MMA_AtomIJNS4_4SM904GMMA28MMA_64x256x16_F32BF16BF16_SSILNSO_5MajorE0ELSQ_0ELNSO_7ScaleInE1ELSR_1EEEEEENS4_6LayoutINS5_IJNSA_ILi2EEESB_SB_EEENS5_IJSB_NSA_ILi0EEESX_EEEEENS5_IJNS4_10UnderscoreES10_S10_EEEEENS4_13SM90_TMA_LOADENS4_14ComposedLayoutINS4_7SwizzleILi3ELi4ELi3EEENS4_18smem_ptr_flag_bitsILi16EEENSU_INS5_IJNSA_ILi8EEESH_EEENS5_IJSH_SB_EEEEEEEvNS4_8identityES13_S1D_vS1E_EENS_8epilogue10collective18CollectiveEpilogueINS1G_22Sm90TmaWarpSpecializedILi4ELi2ELi16ELb1ELb0EEEJSI_NS5_IJSF_NSA_ILi32EEEEEESJ_SK_SJ_SK_NS1G_6fusion15FusionCallbacksIS1K_NS1N_17LinearCombinationISJ_fSJ_fLNS_15FloatRoundStyleE2EEESI_S1M_JEEES13_NS14_INS15_ILi2ELi4ELi3EEES18_NSU_INS5_IJS19_S1L_EEENS5_IJS1L_SB_EEEEEEENS4_17SM75_U32x4_LDSM_NENS4_14SM90_TMA_STOREES1X_NS4_17SM90_U32x4_STSM_NENS4_9Copy_AtomIJS20_NS_6half_tEEEEvEEEvvEEEEvNT_6ParamsE,"ax",@progbits
	.align	128
.text._ZN7cutlass13device_kernelINS_4gemm6kernel13GemmUniversalIN4cute5tupleIJiiiiEEENS1_10collective13CollectiveMmaINS1_34MainloopSm90TmaGmmaWarpSpecializedILi4ENS5_IJNS4_1CILi1EEESB_SB_EEENS1_35KernelTmaWarpSpecializedCooperativeEEENS5_IJNSA_ILi128EEENSA_ILi256EEENSA_ILi64EEEEEENS_10bfloat16_tENS5_IJlSB_lEEESJ_SK_NS4_8TiledMMAINS4_8MMA_AtomIJNS4_4SM904GMMA28MMA_64x256x16_F32BF16BF16_SSILNSO_5MajorE0ELSQ_0ELNSO_7ScaleInE1ELSR_1EEEEEENS4_6LayoutINS5_IJNSA_ILi2EEESB_SB_EEENS5_IJSB_NSA_ILi0EEESX_EEEEENS5_IJNS4_10UnderscoreES10_S10_EEEEENS4_13SM90_TMA_LOADENS4_14ComposedLayoutINS4_7SwizzleILi3ELi4ELi3EEENS4_18smem_ptr_flag_bitsILi16EEENSU_INS5_IJNSA_ILi8EEESH_EEENS5_IJSH_SB_EEEEEEEvNS4_8identityES13_S1D_vS1E_EENS_8epilogue10collective18CollectiveEpilogueINS1G_22Sm90TmaWarpSpecializedILi4ELi2ELi16ELb1ELb0EEEJSI_NS5_IJSF_NSA_ILi32EEEEEESJ_SK_SJ_SK_NS1G_6fusion15FusionCallbacksIS1K_NS1N_17LinearCombinationISJ_fSJ_fLNS_15FloatRoundStyleE2EEESI_S1M_JEEES13_NS14_INS15_ILi2ELi4ELi3EEES18_NSU_INS5_IJS19_S1L_EEENS5_IJS1L_SB_EEEEEEENS4_17SM75_U32x4_LDSM_NENS4_14SM90_TMA_STOREES1X_NS4_17SM90_U32x4_STSM_NENS4_9Copy_AtomIJS20_NS_6half_tEEEEvEEEvvEEEEvNT_6ParamsE:
        .type           _ZN7cutlass13device_kernelINS_4gemm6kernel13GemmUniversalIN4cute5tupleIJiiiiEEENS1_10collective13CollectiveMmaINS1_34MainloopSm90TmaGmmaWarpSpecializedILi4ENS5_IJNS4_1CILi1EEESB_SB_EEENS1_35KernelTmaWarpSpecializedCooperativeEEENS5_IJNSA_ILi128EEENSA_ILi256EEENSA_ILi64EEEEEENS_10bfloat16_tENS5_IJlSB_lEEESJ_SK_NS4_8TiledMMAINS4_8MMA_AtomIJNS4_4SM904GMMA28MMA_64x256x16_F32BF16BF16_SSILNSO_5MajorE0ELSQ_0ELNSO_7ScaleInE1ELSR_1EEEEEENS4_6LayoutINS5_IJNSA_ILi2EEESB_SB_EEENS5_IJSB_NSA_ILi0EEESX_EEEEENS5_IJNS4_10UnderscoreES10_S10_EEEEENS4_13SM90_TMA_LOADENS4_14ComposedLayoutINS4_7SwizzleILi3ELi4ELi3EEENS4_18smem_ptr_flag_bitsILi16EEENSU_INS5_IJNSA_ILi8EEESH_EEENS5_IJSH_SB_EEEEEEEvNS4_8identityES13_S1D_vS1E_EENS_8epilogue10collective18CollectiveEpilogueINS1G_22Sm90TmaWarpSpecializedILi4ELi2ELi16ELb1ELb0EEEJSI_NS5_IJSF_NSA_ILi32EEEEEESJ_SK_SJ_SK_NS1G_6fusion15FusionCallbacksIS1K_NS1N_17LinearCombinationISJ_fSJ_fLNS_15FloatRoundStyleE2EEESI_S1M_JEEES13_NS14_INS15_ILi2ELi4ELi3EEES18_NSU_INS5_IJS19_S1L_EEENS5_IJS1L_SB_EEEEEEENS4_17SM75_U32x4_LDSM_NENS4_14SM90_TMA_STOREES1X_NS4_17SM90_U32x4_STSM_NENS4_9Copy_AtomIJS20_NS_6half_tEEEEvEEEvvEEEEvNT_6ParamsE,@function
        .size           _ZN7cutlass13device_kernelINS_4gemm6kernel13GemmUniversalIN4cute5tupleIJiiiiEEENS1_10collective13CollectiveMmaINS1_34MainloopSm90TmaGmmaWarpSpecializedILi4ENS5_IJNS4_1CILi1EEESB_SB_EEENS1_35KernelTmaWarpSpecializedCooperativeEEENS5_IJNSA_ILi128EEENSA_ILi256EEENSA_ILi64EEEEEENS_10bfloat16_tENS5_IJlSB_lEEESJ_SK_NS4_8TiledMMAINS4_8MMA_AtomIJNS4_4SM904GMMA28MMA_64x256x16_F32BF16BF16_SSILNSO_5MajorE0ELSQ_0ELNSO_7ScaleInE1ELSR_1EEEEEENS4_6LayoutINS5_IJNSA_ILi2EEESB_SB_EEENS5_IJSB_NSA_ILi0EEESX_EEEEENS5_IJNS4_10UnderscoreES10_S10_EEEEENS4_13SM90_TMA_LOADENS4_14ComposedLayoutINS4_7SwizzleILi3ELi4ELi3EEENS4_18smem_ptr_flag_bitsILi16EEENSU_INS5_IJNSA_ILi8EEESH_EEENS5_IJSH_SB_EEEEEEEvNS4_8identityES13_S1D_vS1E_EENS_8epilogue10collective18CollectiveEpilogueINS1G_22Sm90TmaWarpSpecializedILi4ELi2ELi16ELb1ELb0EEEJSI_NS5_IJSF_NSA_ILi32EEEEEESJ_SK_SJ_SK_NS1G_6fusion15FusionCallbacksIS1K_NS1N_17LinearCombinationISJ_fSJ_fLNS_15FloatRoundStyleE2EEESI_S1M_JEEES13_NS14_INS15_ILi2ELi4ELi3EEES18_NSU_INS5_IJS19_S1L_EEENS5_IJS1L_SB_EEEEEEENS4_17SM75_U32x4_LDSM_NENS4_14SM90_TMA_STOREES1X_NS4_17SM90_U32x4_STSM_NENS4_9Copy_AtomIJS20_NS_6half_tEEEEvEEEvvEEEEvNT_6ParamsE,(.L_x_263 - _ZN7cutlass13device_kernelINS_4gemm6kernel13GemmUniversalIN4cute5tupleIJiiiiEEENS1_10collective13CollectiveMmaINS1_34MainloopSm90TmaGmmaWarpSpecializedILi4ENS5_IJNS4_1CILi1EEESB_SB_EEENS1_35KernelTmaWarpSpecializedCooperativeEEENS5_IJNSA_ILi128EEENSA_ILi256EEENSA_ILi64EEEEEENS_10bfloat16_tENS5_IJlSB_lEEESJ_SK_NS4_8TiledMMAINS4_8MMA_AtomIJNS4_4SM904GMMA28MMA_64x256x16_F32BF16BF16_SSILNSO_5MajorE0ELSQ_0ELNSO_7ScaleInE1ELSR_1EEEEEENS4_6LayoutINS5_IJNSA_ILi2EEESB_SB_EEENS5_IJSB_NSA_ILi0EEESX_EEEEENS5_IJNS4_10UnderscoreES10_S10_EEEEENS4_13SM90_TMA_LOADENS4_14ComposedLayoutINS4_7SwizzleILi3ELi4ELi3EEENS4_18smem_ptr_flag_bitsILi16EEENSU_INS5_IJNSA_ILi8EEESH_EEENS5_IJSH_SB_EEEEEEEvNS4_8identityES13_S1D_vS1E_EENS_8epilogue10collective18CollectiveEpilogueINS1G_22Sm90TmaWarpSpecializedILi4ELi2ELi16ELb1ELb0EEEJSI_NS5_IJSF_NSA_ILi32EEEEEESJ_SK_SJ_SK_NS1G_6fusion15FusionCallbacksIS1K_NS1N_17LinearCombinationISJ_fSJ_fLNS_15FloatRoundStyleE2EEESI_S1M_JEEES13_NS14_INS15_ILi2ELi4ELi3EEES18_NSU_INS5_IJS19_S1L_EEENS5_IJS1L_SB_EEEEEEENS4_17SM75_U32x4_LDSM_NENS4_14SM90_TMA_STOREES1X_NS4_17SM90_U32x4_STSM_NENS4_9Copy_AtomIJS20_NS_6half_tEEEEvEEEvvEEEEvNT_6ParamsE)
        .other          _ZN7cutlass13device_kernelINS_4gemm6kernel13GemmUniversalIN4cute5tupleIJiiiiEEENS1_10collective13CollectiveMmaINS1_34MainloopSm90TmaGmmaWarpSpecializedILi4ENS5_IJNS4_1CILi1EEESB_SB_EEENS1_35KernelTmaWarpSpecializedCooperativeEEENS5_IJNSA_ILi128EEENSA_ILi256EEENSA_ILi64EEEEEENS_10bfloat16_tENS5_IJlSB_lEEESJ_SK_NS4_8TiledMMAINS4_8MMA_AtomIJNS4_4SM904GMMA28MMA_64x256x16_F32BF16BF16_SSILNSO_5MajorE0ELSQ_0ELNSO_7ScaleInE1ELSR_1EEEEEENS4_6LayoutINS5_IJNSA_ILi2EEESB_SB_EEENS5_IJSB_NSA_ILi0EEESX_EEEEENS5_IJNS4_10UnderscoreES10_S10_EEEEENS4_13SM90_TMA_LOADENS4_14ComposedLayoutINS4_7SwizzleILi3ELi4ELi3EEENS4_18smem_ptr_flag_bitsILi16EEENSU_INS5_IJNSA_ILi8EEESH_EEENS5_IJSH_SB_EEEEEEEvNS4_8identityES13_S1D_vS1E_EENS_8epilogue10collective18CollectiveEpilogueINS1G_22Sm90TmaWarpSpecializedILi4ELi2ELi16ELb1ELb0EEEJSI_NS5_IJSF_NSA_ILi32EEEEEESJ_SK_SJ_SK_NS1G_6fusion15FusionCallbacksIS1K_NS1N_17LinearCombinationISJ_fSJ_fLNS_15FloatRoundStyleE2EEESI_S1M_JEEES13_NS14_INS15_ILi2ELi4ELi3EEES18_NSU_INS5_IJS19_S1L_EEENS5_IJS1L_SB_EEEEEEENS4_17SM75_U32x4_LDSM_NENS4_14SM90_TMA_STOREES1X_NS4_17SM90_U32x4_STSM_NENS4_9Copy_AtomIJS20_NS_6half_tEEEEvEEEvvEEEEvNT_6ParamsE,@"STO_CUDA_ENTRY STV_DEFAULT"
_ZN7cutlass13device_kernelINS_4gemm6kernel13GemmUniversalIN4cute5tupleIJiiiiEEENS1_10collective13CollectiveMmaINS1_34MainloopSm90TmaGmmaWarpSpecializedILi4ENS5_IJNS4_1CILi1EEESB_SB_EEENS1_35KernelTmaWarpSpecializedCooperativeEEENS5_IJNSA_ILi128EEENSA_ILi256EEENSA_ILi64EEEEEENS_10bfloat16_tENS5_IJlSB_lEEESJ_SK_NS4_8TiledMMAINS4_8MMA_AtomIJNS4_4SM904GMMA28MMA_64x256x16_F32BF16BF16_SSILNSO_5MajorE0ELSQ_0ELNSO_7ScaleInE1ELSR_1EEEEEENS4_6LayoutINS5_IJNSA_ILi2EEESB_SB_EEENS5_IJSB_NSA_ILi0EEESX_EEEEENS5_IJNS4_10UnderscoreES10_S10_EEEEENS4_13SM90_TMA_LOADENS4_14ComposedLayoutINS4_7SwizzleILi3ELi4ELi3EEENS4_18smem_ptr_flag_bitsILi16EEENSU_INS5_IJNSA_ILi8EEESH_EEENS5_IJSH_SB_EEEEEEEvNS4_8identityES13_S1D_vS1E_EENS_8epilogue10collective18CollectiveEpilogueINS1G_22Sm90TmaWarpSpecializedILi4ELi2ELi16ELb1ELb0EEEJSI_NS5_IJSF_NSA_ILi32EEEEEESJ_SK_SJ_SK_NS1G_6fusion15FusionCallbacksIS1K_NS1N_17LinearCombinationISJ_fSJ_fLNS_15FloatRoundStyleE2EEESI_S1M_JEEES13_NS14_INS15_ILi2ELi4ELi3EEES18_NSU_INS5_IJS19_S1L_EEENS5_IJS1L_SB_EEEEEEENS4_17SM75_U32x4_LDSM_NENS4_14SM90_TMA_STOREES1X_NS4_17SM90_U32x4_STSM_NENS4_9Copy_AtomIJS20_NS_6half_tEEEEvEEEvvEEEEvNT_6ParamsE:
[----:B------:R-:W1:Y:S01]  /*0000*/  LDC R1, c[0x0][0x28] ;  /* 0x00000a00ff017b82 */ /* 0x000e620000000800 */
[----:B------:R-:W2:Y:S07]  /*0010*/  S2R R18, SR_TID.X ;  /* 0x0000000000127919 */ /* 0x000eae0000002100 */
[----:B------:R-:W3:Y:S01]  /*0020*/  LDC.64 R4, c[0x0][0x588] ;  /* 0x00016200ff047b82 */ /* 0x000ee20000000a00 */
[----:B------:R-:W-:Y:S01]  /*0030*/  ELECT P0, URZ, PT ;  /* 0x00000000003f782f */ /* 0x000fe20003800000 */
[----:B------:R-:W-:Y:S01]  /*0040*/  BSSY B0, `(.L_x_0) ;  /* 0x0000016000007945 */ /* 0x000fe20003800000 */
[----:B--2---:R-:W-:-:S02]  /*0050*/  SHF.R.U32.HI R11, RZ, 0x5, R18 ;  /* 0x00000005ff0b7819 */ /* 0x004fc40000011612 */
[----:B------:R-:W-:-:S03]  /*0060*/  SHF.R.U32.HI R2, RZ, 0x7, R18 ;  /* 0x00000007ff027819 */ /* 0x000fc60000011612 */
[----:B------:R-:W2:Y:S04]  /*0070*/  SHFL.IDX PT, R0, R11, RZ, 0x1f ;  /* 0x00001fff0b007589 */ /* 0x000ea800000e0000 */
[----:B------:R4:W1:Y:S01]  /*0080*/  SHFL.IDX PT, R9, R2, RZ, 0x1f ;  /* 0x00001fff02097589 */ /* 0x00086200000e0000 */
[----:B--2---:R-:W-:Y:S02]  /*0090*/  ISETP.NE.OR P0, PT, R0, RZ, !P0 ;  /* 0x000000ff0000720c */ /* 0x004fe40004705670 */
[----:B------:R-:W-:-:S11]  /*00a0*/  SHF.R.S32.HI R3, RZ, 0x1f, R0 ;  /* 0x0000001fff037819 */ /* 0x000fd60000011400 */
[----:B-1-34-:R-:W-:Y:S05]  /*00b0*/  @P0 BRA `(.L_x_1) ;  /* 0x0000000000380947 */ /* 0x01afea0003800000 */
[----:B------:R-:W-:Y:S02]  /*00c0*/  ULDC.64 UR4, c[0x0][0x198] ;  /* 0x0000660000047ab9 */ /* 0x000fe40000000a00 */
[----:B------:R-:W-:Y:S02]  /*00d0*/  UIADD3 UR6, UP0, UR4, 0xf0, URZ ;  /* 0x000000f004067890 */ /* 0x000fe4000ff1e03f */
[----:B------:R-:W-:Y:S02]  /*00e0*/  UIADD3 UR8, UP1, UR4, 0x1f0, URZ ;  /* 0x000001f004087890 */ /* 0x000fe4000ff3e03f */
[----:B------:R-:W-:Y:S02]  /*00f0*/  UIADD3 UR10, UP2, UR4, 0x3f0, URZ ;  /* 0x000003f0040a7890 */ /* 0x000fe4000ff5e03f */
[----:B------:R-:W-:Y:S02]  /*0100*/  UIADD3 UR4, UP3, UR4, 0x4f0, URZ ;  /* 0x000004f004047890 */ /* 0x000fe4000ff7e03f */
[----:B------:R-:W-:-:S02]  /*0110*/  UIADD3.X UR7, URZ, UR5, URZ, UP0, !UPT ;  /* 0x000000053f077290 */ /* 0x000fc400087fe43f */
[----:B------:R-:W-:Y:S02]  /*0120*/  UIADD3.X UR9, URZ, UR5, URZ, UP1, !UPT ;  /* 0x000000053f097290 */ /* 0x000fe40008ffe43f */
[----:B------:R-:W-:Y:S02]  /*0130*/  UIADD3.X UR11, URZ, UR5, URZ, UP2, !UPT ;  /* 0x000000053f0b7290 */ /* 0x000fe400097fe43f */
[----:B------:R-:W-:-:S03]  /*0140*/  UIADD3.X UR5, URZ, UR5, URZ, UP3, !UPT ;  /* 0x000000053f057290 */ /* 0x000fc60009ffe43f */
[----:B------:R1:W-:Y:S02]  /*0150*/  UTMACCTL.PF [UR6] ;  /* 0x00000000060079b9 */ /* 0x0003e40008040000 */
[----:B------:R1:W-:Y:S02]  /*0160*/  UTMACCTL.PF [UR8] ;  /* 0x00000000080079b9 */ /* 0x0003e40008040000 */
[----:B------:R1:W-:Y:S02]  /*0170*/  UTMACCTL.PF [UR10] ;  /* 0x000000000a0079b9 */ /* 0x0003e40008040000 */
[----:B------:R1:W-:Y:S02]  /*0180*/  UTMACCTL.PF [UR4] ;  /* 0x00000000040079b9 */ /* 0x0003e40008040000 */
[----:B-1----:R-:W-:Y:S01]  /*0190*/  NOP ;  /* 0x0000000000007918 */ /* 0x002fe20000000000 */
.L_x_1:
[----:B------:R-:W-:Y:S05]  /*01a0*/  BSYNC B0 ;  /* 0x0000000000007941 */ /* 0x000fea0003800000 */
.L_x_0:
[----:B------:R-:W-:Y:S01]  /*01b0*/  ULDC.64 UR4, c[0x0][0x590] ;  /* 0x0001640000047ab9 */ /* 0x000fe20000000a00 */
[----:B------:R-:W-:Y:S01]  /*01c0*/  LEA.HI R3, R3, R0, RZ, 0x2 ;  /* 0x0000000003037211 */ /* 0x000fe200078f10ff */
[----:B------:R-:W-:Y:S01]  /*01d0*/  ULDC.64 UR48, c[0x0][0x208] ;  /* 0x0000820000307ab9 */ /* 0x000fe20000000a00 */
[----:B------:R-:W-:Y:S01]  /*01e0*/  ISETP.NE.U32.AND P1, PT, RZ, UR4, PT ;  /* 0x00000004ff007c0c */ /* 0x000fe2000bf25070 */
[----:B------:R-:W-:Y:S01]  /*01f0*/  IMAD.MOV.U32 R6, RZ, RZ, R4 ;  /* 0x000000ffff067224 */ /* 0x000fe200078e0004 */
[----:B------:R-:W-:Y:S01]  /*0200*/  LOP3.LUT R3, R3, 0xfffffffc, RZ, 0xc0, !PT ;  /* 0xfffffffc03037812 */ /* 0x000fe200078ec0ff */
[----:B------:R-:W-:Y:S01]  /*0210*/  IMAD.MOV.U32 R7, RZ, RZ, R5 ;  /* 0x000000ffff077224 */ /* 0x000fe200078e0005 */
[----:B------:R-:W-:Y:S02]  /*0220*/  ISETP.NE.AND.EX P2, PT, RZ, UR5, PT, P1 ;  /* 0x00000005ff007c0c */ /* 0x000fe4000bf45310 */
[----:B------:R-:W-:Y:S01]  /*0230*/  PRMT R2, RZ, 0x7610, R2 ;  /* 0x00007610ff027816 */ /* 0x000fe20000000002 */
[----:B------:R-:W-:-:S10]  /*0240*/  IMAD.IADD R0, R0, 0x1, -R3 ;  /* 0x0000000100007824 */ /* 0x000fd400078e0a03 */
[----:B------:R-:W-:Y:S05]  /*0250*/  @P2 BRA `(.L_x_2) ;  /* 0x0000000000302947 */ /* 0x000fea0003800000 */
[----:B------:R-:W-:Y:S02]  /*0260*/  ULDC.64 UR6, c[0x0][0x588] ;  /* 0x0001620000067ab9 */ /* 0x000fe40000000a00 */
[----:B------:R-:W-:-:S04]  /*0270*/  ISETP.NE.U32.AND P0, PT, RZ, UR6, PT ;  /* 0x00000006ff007c0c */ /* 0x000fc8000bf05070 */
[----:B------:R-:W-:-:S13]  /*0280*/  ISETP.NE.AND.EX P0, PT, RZ, UR7, PT, P0 ;  /* 0x00000007ff007c0c */ /* 0x000fda000bf05300 */
[----:B------:R-:W-:Y:S05]  /*0290*/  @!P0 BRA `(.L_x_3) ;  /* 0x0000000000108947 */ /* 0x000fea0003800000 */
[----:B------:R-:W2:Y:S02]  /*02a0*/  LDG.E R2, desc[UR48][R6.64] ;  /* 0x0000003006027981 */ /* 0x000ea4000c1e1900 */
[----:B--2---:R-:W-:Y:S01]  /*02b0*/  FSETP.NEU.AND P3, PT, R2, RZ, PT ;  /* 0x000000ff0200720b */ /* 0x004fe20003f6d000 */
[----:B------:R-:W-:Y:S01]  /*02c0*/  IMAD.MOV.U32 R2, RZ, RZ, 0x1 ;  /* 0x00000001ff027424 */ /* 0x000fe200078e00ff */
[----:B------:R-:W-:Y:S11]  /*02d0*/  BRA `(.L_x_2) ;  /* 0x0000000000107947 */ /* 0x000ff60003800000 */
.L_x_3:
[----:B------:R-:W-:Y:S01]  /*02e0*/  ULDC UR6, c[0x0][0x580] ;  /* 0x0001600000067ab9 */ /* 0x000fe20000000800 */
[----:B------:R-:W-:Y:S01]  /*02f0*/  IMAD.MOV.U32 R2, RZ, RZ, 0x1 ;  /* 0x00000001ff027424 */ /* 0x000fe200078e00ff */
[----:B------:R-:W-:Y:S02]  /*0300*/  FSETP.NEU.AND P3, PT, RZ, UR6, PT ;  /* 0x00000006ff007c0b */ /* 0x000fe4000bf6d000 */
[----:B------:R-:W-:-:S11]  /*0310*/  CS2R R6, SRZ ;  /* 0x0000000000067805 */ /* 0x000fd6000001ff00 */
.L_x_2:
[----:B------:R-:W-:Y:S01]  /*0320*/  ISETP.NE.U32.AND P0, PT, R6, RZ, PT ;  /* 0x000000ff0600720c */ /* 0x000fe20003f05070 */
[----:B------:R-:W-:Y:S01]  /*0330*/  IMAD.MOV.U32 R3, RZ, RZ, 0x1 ;  /* 0x00000001ff037424 */ /* 0x000fe200078e00ff */
[----:B------:R-:W-:Y:S02]  /*0340*/  ISETP.NE.AND.EX P1, PT, RZ, UR5, PT, P1 ;  /* 0x00000005ff007c0c */ /* 0x000fe4000bf25310 */
[----:B------:R-:W-:-:S13]  /*0350*/  ISETP.NE.AND.EX P0, PT, R7, RZ, PT, P0 ;  /* 0x000000ff0700720c */ /* 0x000fda0003f05300 */
[----:B------:R-:W-:Y:S05]  /*0360*/  @P0 BRA P1, `(.L_x_4) ;  /* 0x0000000000300947 */ /* 0x000fea0000800000 */
[----:B------:R-:W-:Y:S02]  /*0370*/  ISETP.NE.U32.AND P1, PT, RZ, UR4, PT ;  /* 0x00000004ff007c0c */ /* 0x000fe4000bf25070 */
[----:B------:R-:W-:Y:S02]  /*0380*/  ISETP.NE.U32.AND P0, PT, R6, RZ, PT ;  /* 0x000000ff0600720c */ /* 0x000fe40003f05070 */
[----:B------:R-:W-:Y:S02]  /*0390*/  ISETP.NE.AND.EX P1, PT, RZ, UR5, PT, P1 ;  /* 0x00000005ff007c0c */ /* 0x000fe4000bf25310 */
[----:B------:R-:W-:Y:S02]  /*03a0*/  PRMT R2, R2, 0x9910, RZ ;  /* 0x0000991002027816 */ /* 0x000fe400000000ff */
[----:B------:R-:W-:Y:S02]  /*03b0*/  ISETP.NE.AND.EX P0, PT, R7, RZ, PT, P0 ;  /* 0x000000ff0700720c */ /* 0x000fe40003f05300 */
[----:B------:R-:W-:-:S02]  /*03c0*/  ISETP.NE.AND P4, PT, R2, RZ, PT ;  /* 0x000000ff0200720c */ /* 0x000fc40003f85270 */
[----:B------:R-:W-:Y:S02]  /*03d0*/  SEL R3, RZ, 0xffffffff, P3 ;  /* 0xffffffffff037807 */ /* 0x000fe40001800000 */
[----:B------:R-:W-:-:S04]  /*03e0*/  SEL R2, RZ, 0xffffffff, P0 ;  /* 0xffffffffff027807 */ /* 0x000fc80000000000 */
[----:B------:R-:W-:-:S04]  /*03f0*/  @P1 SEL R3, R2, R3, !P4 ;  /* 0x0000000302031207 */ /* 0x000fc80006000000 */
[----:B------:R-:W-:-:S04]  /*0400*/  LOP3.LUT R3, R3, 0x1, RZ, 0xc0, !PT ;  /* 0x0000000103037812 */ /* 0x000fc800078ec0ff */
[----:B------:R-:W-:-:S04]  /*0410*/  ISETP.NE.U32.AND P0, PT, R3, 0x1, PT ;  /* 0x000000010300780c */ /* 0x000fc80003f05070 */
[----:B------:R-:W-:-:S09]  /*0420*/  SEL R3, RZ, 0x1, !P0 ;  /* 0x00000001ff037807 */ /* 0x000fd20004000000 */
.L_x_4:
[----:B------:R-:W1:Y:S02]  /*0430*/  SHFL.IDX PT, R2, R11, RZ, 0x1f ;  /* 0x00001fff0b027589 */ /* 0x000e6400000e0000 */
[----:B-1----:R-:W-:-:S13]  /*0440*/  ISETP.NE.AND P0, PT, R2, RZ, PT ;  /* 0x000000ff0200720c */ /* 0x002fda0003f05270 */
[----:B------:R-:W-:Y:S05]  /*0450*/  @P0 BRA `(.L_x_5) ;  /* 0x0000000000580947 */ /* 0x000fea0003800000 */
[----:B------:R-:W1:Y:S01]  /*0460*/  S2UR UR8, SR_CgaCtaId ;  /* 0x00000000000879c3 */ /* 0x000e620000008800 */
[----:B------:R-:W-:Y:S01]  /*0470*/  UMOV UR4, 0x400 ;  /* 0x0000040000047882 */ /* 0x000fe20000000000 */
[----:B------:R-:W-:Y:S01]  /*0480*/  UMOV UR5, 0x1 ;  /* 0x0000000100057882 */ /* 0x000fe20000000000 */
[----:B------:R-:W-:Y:S01]  /*0490*/  UMOV UR6, 0x100 ;  /* 0x0000010000067882 */ /* 0x000fe20000000000 */
[----:B------:R-:W-:Y:S01]  /*04a0*/  ELECT P0, URZ, PT ;  /* 0x00000000003f782f */ /* 0x000fe20003800000 */
[----:B------:R-:W-:-:S04]  /*04b0*/  UIADD3 UR6, -UR6, 0x100000, URZ ;  /* 0x0010000006067890 */ /* 0x000fc8000fffe13f */
[----:B------:R-:W-:Y:S02]  /*04c0*/  USHF.L.U32 UR7, UR6, 0xb, URZ ;  /* 0x0000000b06077899 */ /* 0x000fe4000800063f */
[----:B------:R-:W-:Y:S02]  /*04d0*/  USHF.L.U32 UR6, UR6, 0x1, URZ ;  /* 0x0000000106067899 */ /* 0x000fe4000800063f */
[----:B-1----:R-:W-:Y:S02]  /*04e0*/  ULEA UR8, UR8, UR4, 0x18 ;  /* 0x0000000408087291 */ /* 0x002fe4000f8ec03f */
[----:B------:R-:W-:-:S04]  /*04f0*/  UIADD3 UR4, -UR5, 0x100000, URZ ;  /* 0x0010000005047890 */ /* 0x000fc8000fffe13f */
[----:B------:R-:W-:Y:S02]  /*0500*/  USHF.L.U32 UR5, UR4, 0xb, URZ ;  /* 0x0000000b04057899 */ /* 0x000fe4000800063f */
[----:B------:R-:W-:Y:S01]  /*0510*/  USHF.L.U32 UR4, UR4, 0x1, URZ ;  /* 0x0000000104047899 */ /* 0x000fe2000800063f */
[----:B------:R-:W1:Y:S11]  /*0520*/  FENCE.VIEW.ASYNC.S ;  /* 0x00000000000073c6 */ /* 0x000e760000000000 */
[----:B-1----:R1:W2:Y:S01]  /*0530*/  SYNCS.EXCH.64 URZ, [UR8], UR4 ;  /* 0x00000004083f75b2 */ /* 0x0022a20008000100 */
[----:B------:R1:W3:Y:S01]  /*0540*/  SYNCS.EXCH.64 URZ, [UR8+0x20], UR6 ;  /* 0x00002006083f75b2 */ /* 0x0002e20008000100 */
[----:B------:R1:W4:Y:S01]  /*0550*/  SYNCS.EXCH.64 URZ, [UR8+0x8], UR4 ;  /* 0x00000804083f75b2 */ /* 0x0003220008000100 */
[----:B------:R1:W1:Y:S01]  /*0560*/  SYNCS.EXCH.64 URZ, [UR8+0x28], UR6 ;  /* 0x00002806083f75b2 */ /* 0x0002620008000100 */
[----:B------:R1:W1:Y:S01]  /*0570*/  SYNCS.EXCH.64 URZ, [UR8+0x10], UR4 ;  /* 0x00001004083f75b2 */ /* 0x0002620008000100 */
[----:B------:R1:W1:Y:S01]  /*0580*/  SYNCS.EXCH.64 URZ, [UR8+0x30], UR6 ;  /* 0x00003006083f75b2 */ /* 0x0002620008000100 */
[----:B------:R1:W1:Y:S01]  /*0590*/  SYNCS.EXCH.64 URZ, [UR8+0x18], UR4 ;  /* 0x00001804083f75b2 */ /* 0x0002620008000100 */
[----:B------:R1:W1:Y:S01]  /*05a0*/  SYNCS.EXCH.64 URZ, [UR8+0x38], UR6 ;  /* 0x00003806083f75b2 */ /* 0x0002620008000100 */
[----:B------:R-:W-:Y:S01]  /*05b0*/  NOP ;  /* 0x0000000000007918 */ /* 0x000fe20000000000 */
.L_x_5:
[----:B------:R-:W5:Y:S01]  /*05c0*/  SHFL.IDX PT, R6, R11, RZ, 0x1f ;  /* 0x00001fff0b067589 */ /* 0x000f6200000e0000 */
[----:B------:R-:W1:Y:S01]  /*05d0*/  LDC R2, c[0x0][0x904] ;  /* 0x00024100ff027b82 */ /* 0x000e620000000800 */
[----:B------:R-:W-:Y:S01]  /*05e0*/  NOP ;  /* 0x0000000000007918 */ /* 0x000fe20000000000 */
[----:B-----5:R-:W-:-:S13]  /*05f0*/  ISETP.NE.AND P0, PT, R6, RZ, PT ;  /* 0x000000ff0600720c */ /* 0x020fda0003f05270 */
[----:B------:R-:W-:Y:S05]  /*0600*/  @P0 BRA `(.L_x_6) ;  /* 0x0000000000580947 */ /* 0x000fea0003800000 */
[----:B-1----:R-:W1:Y:S01]  /*0610*/  S2UR UR5, SR_CgaCtaId ;  /* 0x00000000000579c3 */ /* 0x002e620000008800 */
[----:B------:R-:W-:Y:S01]  /*0620*/  UMOV UR4, 0x400 ;  /* 0x0000040000047882 */ /* 0x000fe20000000000 */
[----:B------:R-:W-:Y:S01]  /*0630*/  UMOV UR6, 0x20 ;  /* 0x0000002000067882 */ /* 0x000fe20000000000 */
[----:B------:R-:W-:Y:S01]  /*0640*/  UMOV UR7, 0x100 ;  /* 0x0000010000077882 */ /* 0x000fe20000000000 */
[----:B------:R-:W-:Y:S01]  /*0650*/  ELECT P0, URZ, PT ;  /* 0x00000000003f782f */ /* 0x000fe20003800000 */
[----:B-1----:R-:W-:Y:S02]  /*0660*/  ULEA UR8, UR5, UR4, 0x18 ;  /* 0x0000000405087291 */ /* 0x002fe4000f8ec03f */
[----:B------:R-:W-:-:S04]  /*0670*/  UIADD3 UR4, -UR6, 0x100000, URZ ;  /* 0x0010000006047890 */ /* 0x000fc8000fffe13f */
[----:B------:R-:W-:Y:S02]  /*0680*/  USHF.L.U32 UR5, UR4, 0xb, URZ ;  /* 0x0000000b04057899 */ /* 0x000fe4000800063f */
[----:B------:R-:W-:Y:S02]  /*0690*/  USHF.L.U32 UR4, UR4, 0x1, URZ ;  /* 0x0000000104047899 */ /* 0x000fe4000800063f */
[----:B------:R-:W-:-:S04]  /*06a0*/  UIADD3 UR6, -UR7, 0x100000, URZ ;  /* 0x0010000007067890 */ /* 0x000fc8000fffe13f */
[----:B------:R-:W-:Y:S02]  /*06b0*/  USHF.L.U32 UR7, UR6, 0xb, URZ ;  /* 0x0000000b06077899 */ /* 0x000fe4000800063f */
[----:B------:R-:W-:Y:S01]  /*06c0*/  USHF.L.U32 UR6, UR6, 0x1, URZ ;  /* 0x0000000106067899 */ /* 0x000fe2000800063f */
[----:B------:R-:W1:Y:S03]  /*06d0*/  FENCE.VIEW.ASYNC.S ;  /* 0x00000000000073c6 */ /* 0x000e660000000000 */
[----:B-1----:R1:W1:Y:S08]  /*06e0*/  SYNCS.EXCH.64 URZ, [UR8+0x40], UR4 ;  /* 0x00004004083f75b2 */ /* 0x0022700008000100 */
[----:B------:R1:W1:Y:S01]  /*06f0*/  SYNCS.EXCH.64 URZ, [UR8+0x60], UR6 ;  /* 0x00006006083f75b2 */ /* 0x0002620008000100 */
[----:B------:R1:W1:Y:S01]  /*0700*/  SYNCS.EXCH.64 URZ, [UR8+0x48], UR4 ;  /* 0x00004804083f75b2 */ /* 0x0002620008000100 */
[----:B------:R1:W1:Y:S01]  /*0710*/  SYNCS.EXCH.64 URZ, [UR8+0x68], UR6 ;  /* 0x00006806083f75b2 */ /* 0x0002620008000100 */
[----:B------:R1:W1:Y:S01]  /*0720*/  SYNCS.EXCH.64 URZ, [UR8+0x50], UR4 ;  /* 0x00005004083f75b2 */ /* 0x0002620008000100 */
[----:B------:R1:W1:Y:S01]  /*0730*/  SYNCS.EXCH.64 URZ, [UR8+0x70], UR6 ;  /* 0x00007006083f75b2 */ /* 0x0002620008000100 */
[----:B------:R1:W1:Y:S01]  /*0740*/  SYNCS.EXCH.64 URZ, [UR8+0x58], UR4 ;  /* 0x00005804083f75b2 */ /* 0x0002620008000100 */
[----:B------:R1:W1:Y:S01]  /*0750*/  SYNCS.EXCH.64 URZ, [UR8+0x78], UR6 ;  /* 0x00007806083f75b2 */ /* 0x0002620008000100 */
[----:B------:R-:W-:Y:S01]  /*0760*/  NOP ;  /* 0x0000000000007918 */ /* 0x000fe20000000000 */
.L_x_6:
[----:B------:R-:W5:Y:S01]  /*0770*/  SHFL.IDX PT, R11, R11, RZ, 0x1f ;  /* 0x00001fff0b0b7589 */ /* 0x000f6200000e0000 */
[----:B-1----:R-:W-:Y:S02]  /*0780*/  ISETP.NE.AND P6, PT, R2, 0x1, PT ;  /* 0x000000010200780c */ /* 0x002fe40003fc5270 */
[----:B------:R-:W-:Y:S01]  /*0790*/  ELECT P0, URZ, PT ;  /* 0x00000000003f782f */ /* 0x000fe20003800000 */
[----:B------:R-:W1:Y:S01]  /*07a0*/  S2UR UR37, SR_CgaCtaId ;  /* 0x00000000002579c3 */ /* 0x000e620000008800 */
[----:B------:R-:W2:Y:S01]  /*07b0*/  S2R R6, SR_CTAID.Y ;  /* 0x0000000000067919 */ /* 0x000ea20000002600 */
[----:B------:R-:W-:Y:S01]  /*07c0*/  P2R R7, PR, RZ, 0x40 ;  /* 0x00000040ff077803 */ /* 0x000fe20000000000 */
[----:B------:R-:W-:Y:S01]  /*07d0*/  UMOV UR4, 0x20 ;  /* 0x0000002000047882 */ /* 0x000fe20000000000 */
[----:B------:R-:W-:Y:S01]  /*07e0*/  ISETP.NE.AND P3, PT, R0, RZ, PT ;  /* 0x000000ff0000720c */ /* 0x000fe20003f65270 */
[----:B------:R-:W3:Y:S01]  /*07f0*/  S2R R8, SR_CTAID.X ;  /* 0x0000000000087919 */ /* 0x000ee20000002500 */
[----:B------:R-:W-:Y:S01]  /*0800*/  ISETP.NE.AND P4, PT, R9, RZ, PT ;  /* 0x000000ff0900720c */ /* 0x000fe20003f85270 */
[----:B------:R-:W-:Y:S01]  /*0810*/  NOP ;  /* 0x0000000000007918 */ /* 0x000fe20000000000 */
[----:B------:R-:W-:Y:S01]  /*0820*/  UMOV UR38, 0x1 ;  /* 0x0000000100267882 */ /* 0x000fe20000000000 */
[----:B------:R-:W-:Y:S01]  /*0830*/  BSSY B6, `(.L_x_7) ;  /* 0x0000908000067945 */ /* 0x000fe20003800000 */
[----:B------:R-:W3:Y:S08]  /*0840*/  @P6 LDC R17, c[0x0][0x10] ;  /* 0x00000400ff116b82 */ /* 0x000ef00000000800 */
[----:B------:R-:W4:Y:S01]  /*0850*/  @!P6 LDC R7, c[0x0][0xc] ;  /* 0x00000300ff07eb82 */ /* 0x000f220000000800 */
[----:B-----5:R-:W-:-:S02]  /*0860*/  ISETP.NE.OR P1, PT, R11, RZ, !P0 ;  /* 0x000000ff0b00720c */ /* 0x020fc40004725670 */
[----:B------:R-:W-:Y:S02]  /*0870*/  @P6 MOV R11, RZ ;  /* 0x000000ff000b6202 */ /* 0x000fe40000000f00 */
[----:B------:R-:W-:-:S04]  /*0880*/  ISETP.EQ.OR P0, PT, R0, 0x3, !P3 ;  /* 0x000000030000780c */ /* 0x000fc80005f02670 */
[----:B------:R-:W-:Y:S01]  /*0890*/  ISETP.EQ.AND P0, PT, R9, RZ, P0 ;  /* 0x000000ff0900720c */ /* 0x000fe20000702270 */
[----:B--2---:R-:W-:-:S04]  /*08a0*/  @P6 IMAD.MOV.U32 R10, RZ, RZ, R6 ;  /* 0x000000ffff0a6224 */ /* 0x004fc800078e0006 */
[----:B------:R-:W-:Y:S01]  /*08b0*/  VOTEU.ALL UP0, P1 ;  /* 0x00000000003f7886 */ /* 0x000fe20000800000 */
[----:B------:R-:W-:Y:S01]  /*08c0*/  VOTEU.ALL UP1, P1 ;  /* 0x00000000003f7886 */ /* 0x000fe20000820000 */
[----:B------:R-:W-:Y:S01]  /*08d0*/  SEL R22, RZ, 0x1, !P0 ;  /* 0x00000001ff167807 */ /* 0x000fe20004000000 */
[----:B---3--:R-:W-:Y:S02]  /*08e0*/  @P6 IMAD.WIDE.U32 R16, R8, R17, R10 ;  /* 0x0000001108106225 */ /* 0x008fe400078e000a */
[----:B------:R-:W-:Y:S01]  /*08f0*/  @!UP0 UMOV UR6, 0x400 ;  /* 0x0000040000068882 */ /* 0x000fe20000000000 */
[----:B------:R-:W-:-:S04]  /*0900*/  @!UP0 UIADD3 UR4, -UR4, 0x100000, URZ ;  /* 0x0010000004048890 */ /* 0x000fc8000fffe13f */
[----:B------:R-:W-:Y:S02]  /*0910*/  @!UP0 USHF.L.U32 UR5, UR4, 0xb, URZ ;  /* 0x0000000b04058899 */ /* 0x000fe4000800063f */
[----:B------:R-:W-:Y:S01]  /*0920*/  @!UP0 USHF.L.U32 UR4, UR4, 0x1, URZ ;  /* 0x0000000104048899 */ /* 0x000fe2000800063f */
[----:B------:R-:W-:Y:S01]  /*0930*/  @P6 IMAD.MOV.U32 R11, RZ, RZ, RZ ;  /* 0x000000ffff0b6224 */ /* 0x000fe200078e00ff */
[----:B-1----:R-:W-:Y:S01]  /*0940*/  @!UP0 ULEA UR8, UR37, UR6, 0x18 ;  /* 0x0000000625088291 */ /* 0x002fe2000f8ec03f */
[----:B------:R-:W-:Y:S01]  /*0950*/  @!P6 IMAD.MOV.U32 R10, RZ, RZ, R6 ;  /* 0x000000ffff0ae224 */ /* 0x000fe200078e0006 */
[----:B------:R-:W-:Y:S01]  /*0960*/  VOTEU.ALL UP0, P1 ;  /* 0x00000000003f7886 */ /* 0x000fe20000800000 */
[----:B------:R-:W-:Y:S01]  /*0970*/  ULDC UR6, c[0x0][0xc] ;  /* 0x0000030000067ab9 */ /* 0x000fe20000000800 */
[----:B------:R-:W-:Y:S01]  /*0980*/  ULDC UR7, c[0x0][0x10] ;  /* 0x0000040000077ab9 */ /* 0x000fe20000000800 */
[----:B------:R-:W-:Y:S01]  /*0990*/  @P6 IMAD.IADD R17, R17, 0x1, R11 ;  /* 0x0000000111116824 */ /* 0x000fe200078e020b */
[----:B------:R-:W-:Y:S01]  /*09a0*/  ISETP.EQ.AND P1, PT, R0, 0x2, !P4 ;  /* 0x000000020000780c */ /* 0x000fe20006722270 */
[----:B------:R-:W-:-:S02]  /*09b0*/  VIADD R11, R9, 0xffffffff ;  /* 0xffffffff090b7836 */ /* 0x000fc40000000000 */
[----:B------:R-:W-:Y:S01]  /*09c0*/  IMAD.MOV.U32 R9, RZ, RZ, RZ ;  /* 0x000000ffff097224 */ /* 0x000fe200078e00ff */
[----:B------:R-:W-:Y:S01]  /*09d0*/  SEL R19, RZ, 0x1, !P1 ;  /* 0x00000001ff137807 */ /* 0x000fe20004800000 */
[----:B------:R-:W1:Y:S02]  /*09e0*/  FENCE.VIEW.ASYNC.S ;  /* 0x00000000000073c6 */ /* 0x000e640000000000 */
[----:B-1----:R-:W1:Y:S01]  /*09f0*/  @!UP0 SYNCS.EXCH.64 URZ, [UR8+0x80], UR4 ;  /* 0x00008004083f85b2 */ /* 0x002e620008000100 */
[----:B----4-:R-:W-:Y:S01]  /*0a00*/  @!P6 IMAD.WIDE.U32 R6, R7, R10, R8 ;  /* 0x0000000a0706e225 */ /* 0x010fe200078e0008 */
[----:B------:R-:W-:-:S03]  /*0a10*/  ISETP.GE.U32.AND P5, PT, R11, 0x2, PT ;  /* 0x000000020b00780c */ /* 0x000fc60003fa6070 */
[----:B------:R-:W-:Y:S01]  /*0a20*/  @!P6 IMAD.MOV.U32 R16, RZ, RZ, R6 ;  /* 0x000000ffff10e224 */ /* 0x000fe200078e0006 */
[----:B------:R-:W-:Y:S01]  /*0a30*/  SEL R19, R19, 0x2, P5 ;  /* 0x0000000213137807 */ /* 0x000fe20002800000 */
[----:B------:R-:W-:Y:S01]  /*0a40*/  @!P6 IMAD.MOV.U32 R17, RZ, RZ, R7 ;  /* 0x000000ffff11e224 */ /* 0x000fe200078e0007 */
[----:B------:R-:W-:Y:S01]  /*0a50*/  SEL R22, R22, 0x2, P5 ;  /* 0x0000000216167807 */ /* 0x000fe20002800000 */
[----:B------:R2:W1:Y:S01]  /*0a60*/  @!UP1 SYNCS.EXCH.64 URZ, [UR8+0x88], UR4 ;  /* 0x00008804083f95b2 */ /* 0x0004620008000100 */
[----:B------:R-:W-:Y:S01]  /*0a70*/  NOP ;  /* 0x0000000000007918 */ /* 0x000fe20000000000 */
[----:B--2---:R-:W-:-:S03]  /*0a80*/  UIMAD.WIDE.U32 UR4, UR6, UR7, URZ ;  /* 0x00000007060472a5 */ /* 0x004fc6000f8e003f */
[----:B------:R-:W-:Y:S02]  /*0a90*/  ULDC UR6, c[0x0][0x14] ;  /* 0x0000050000067ab9 */ /* 0x000fe40000000800 */
[----:B------:R-:W-:Y:S02]  /*0aa0*/  UIMAD.WIDE.U32 UR46, UR4, UR6, URZ ;  /* 0x00000006042e72a5 */ /* 0x000fe4000f8e003f */
[----:B------:R-:W-:-:S04]  /*0ab0*/  UIMAD UR39, UR5, UR6, URZ ;  /* 0x00000006052772a4 */ /* 0x000fc8000f8e023f */
[----:B------:R-:W-:Y:S01]  /*0ac0*/  UIADD3 UR39, UR47, UR39, URZ ;  /* 0x000000272f277290 */ /* 0x000fe2000fffe03f */
[----:B-1----:R-:W-:Y:S06]  /*0ad0*/  BAR.SYNC.DEFER_BLOCKING 0x0 ;  /* 0x0000000000007b1d */ /* 0x002fec0000010000 */
[----:B------:R-:W-:Y:S05]  /*0ae0*/  @!P4 BRA `(.L_x_8) ;  /* 0x0000005c00ecc947 */ /* 0x000fea0003800000 */
[----:B------:R-:W-:-:S13]  /*0af0*/  ISETP.GT.U32.AND P0, PT, R11, 0x1, PT ;  /* 0x000000010b00780c */ /* 0x000fda0003f04070 */
[----:B------:R-:W-:Y:S05]  /*0b00*/  @P0 BRA `(.L_x_9) ;  /* 0x0000008c00680947 */ /* 0x000fea0003800000 */
[----:B------:R-:W-:Y:S01]  /*0b10*/  ULDC.64 UR4, c[0x0][0x8f8] ;  /* 0x00023e0000047ab9 */ /* 0x000fe20000000a00 */
[----:B------:R-:W-:Y:S01]  /*0b20*/  UMOV UR43, 0xffffffff ;  /* 0xffffffff002b7882 */ /* 0x000fe20000000000 */
[----:B------:R-:W-:Y:S01]  /*0b30*/  ISETP.GE.U32.AND P0, PT, R16, UR4, PT ;  /* 0x0000000410007c0c */ /* 0x000fe2000bf06070 */
[----:B------:R-:W-:Y:S01]  /*0b40*/  IMAD.MOV.U32 R156, RZ, RZ, -0x1 ;  /* 0xffffffffff9c7424 */ /* 0x000fe200078e00ff */
[----:B------:R-:W-:Y:S02]  /*0b50*/  PRMT R152, RZ, 0x7610, R152 ;  /* 0x00007610ff987816 */ /* 0x000fe40000000098 */
[----:B------:R-:W-:Y:S02]  /*0b60*/  ISETP.GE.U32.AND.EX P0, PT, R17, UR5, PT, P0 ;  /* 0x0000000511007c0c */ /* 0x000fe4000bf06100 */
[----:B------:R-:W-:Y:S02]  /*0b70*/  MOV R23, 0xffffffff ;  /* 0xffffffff00177802 */ /* 0x000fe40000000f00 */
[----:B------:R-:W-:-:S09]  /*0b80*/  PRMT R0, RZ, 0x7610, R0 ;  /* 0x00007610ff007816 */ /* 0x000fd20000000000 */
[----:B------:R-:W-:Y:S05]  /*0b90*/  @P0 BRA `(.L_x_10) ;  /* 0x0000000400580947 */ /* 0x000fea0003800000 */
[----:B------:R-:W1:Y:S01]  /*0ba0*/  LDC.64 R14, c[0x0][0x8d0] ;  /* 0x00023400ff0e7b82 */ /* 0x000e620000000a00 */
[----:B------:R-:W-:Y:S02]  /*0bb0*/  IMAD.MOV.U32 R4, RZ, RZ, R16 ;  /* 0x000000ffff047224 */ /* 0x000fe400078e0010 */
[----:B------:R-:W-:-:S05]  /*0bc0*/  IMAD.MOV.U32 R5, RZ, RZ, R17 ;  /* 0x000000ffff057224 */ /* 0x000fca00078e0011 */
[----:B------:R-:W2:Y:S08]  /*0bd0*/  LDC R0, c[0x0][0x8d8] ;  /* 0x00023600ff007b82 */ /* 0x000eb00000000800 */
[----:B------:R-:W3:Y:S01]  /*0be0*/  LDC.64 R20, c[0x0][0x8c8] ;  /* 0x00023200ff147b82 */ /* 0x000ee20000000a00 */
[----:B-1----:R-:W-:-:S04]  /*0bf0*/  ISETP.NE.U32.AND P0, PT, R14, RZ, PT ;  /* 0x000000ff0e00720c */ /* 0x002fc80003f05070 */
[----:B------:R-:W-:-:S13]  /*0c00*/  ISETP.NE.AND.EX P0, PT, R15, RZ, PT, P0 ;  /* 0x000000ff0f00720c */ /* 0x000fda0003f05300 */
[----:B--23--:R-:W-:Y:S05]  /*0c10*/  @!P0 BRA `(.L_x_11) ;  /* 0x0000000000288947 */ /* 0x00cfea0003800000 */
[----:B------:R-:W1:Y:S02]  /*0c20*/  LDC R3, c[0x0][0x8dc] ;  /* 0x00023700ff037b82 */ /* 0x000e640000000800 */
[----:B-1----:R-:W-:-:S05]  /*0c30*/  IADD3 R3, P0, R16, R3, RZ ;  /* 0x0000000310037210 */ /* 0x002fca0007f1e0ff */
[----:B------:R-:W-:-:S04]  /*0c40*/  IMAD.X R11, RZ, RZ, R17, P0 ;  /* 0x000000ffff0b7224 */ /* 0x000fc800000e0611 */
[----:B------:R-:W-:-:S04]  /*0c50*/  IMAD.WIDE.U32 R4, R11, R14, RZ ;  /* 0x0000000e0b047225 */ /* 0x000fc800078e00ff */
[----:B------:R-:W-:-:S04]  /*0c60*/  IMAD.WIDE.U32 R6, P0, R3, R15, R4 ;  /* 0x0000000f03067225 */ /* 0x000fc80007800004 */
[----:B------:R-:W-:-:S04]  /*0c70*/  IMAD.WIDE.U32 R4, R3, R14, RZ ;  /* 0x0000000e03047225 */ /* 0x000fc800078e00ff */
[----:B------:R-:W-:Y:S01]  /*0c80*/  IMAD.X R13, RZ, RZ, RZ, P0 ;  /* 0x000000ffff0d7224 */ /* 0x000fe200000e06ff */
[----:B------:R-:W-:Y:S01]  /*0c90*/  IADD3 RZ, P0, R5, R6, RZ ;  /* 0x0000000605ff7210 */ /* 0x000fe20007f1e0ff */
[----:B------:R-:W-:-:S04]  /*0ca0*/  IMAD.MOV.U32 R12, RZ, RZ, R7 ;  /* 0x000000ffff0c7224 */ /* 0x000fc800078e0007 */
[----:B------:R-:W-:-:S08]  /*0cb0*/  IMAD.WIDE.U32.X R4, R11, R15, R12, P0 ;  /* 0x0000000f0b047225 */ /* 0x000fd000000e040c */
.L_x_11:
[-CC-:B------:R-:W-:Y:S01]  /*0cc0*/  SHF.R.U64 R27, R4, R0.reuse, R5.reuse ;  /* 0x00000000041b7219 */ /* 0x180fe20000001205 */
[----:B------:R-:W1:Y:S01]  /*0cd0*/  LDC.64 R24, c[0x0][0x8e8] ;  /* 0x00023a00ff187b82 */ /* 0x000e620000000a00 */
[----:B------:R-:W-:Y:S01]  /*0ce0*/  SHF.R.U32.HI R0, RZ, R0, R5 ;  /* 0x00000000ff007219 */ /* 0x000fe20000011605 */
[----:B------:R-:W-:Y:S01]  /*0cf0*/  ULDC UR4, c[0x0][0x150] ;  /* 0x0000540000047ab9 */ /* 0x000fe20000000800 */
[----:B------:R-:W-:-:S05]  /*0d00*/  IADD3 R3, P0, RZ, -R27, RZ ;  /* 0x8000001bff037210 */ /* 0x000fca0007f1e0ff */
[----:B------:R-:W-:Y:S01]  /*0d10*/  IMAD.X R5, RZ, RZ, ~R0, P0 ;  /* 0x000000ffff057224 */ /* 0x000fe200000e0e00 */
[----:B------:R-:W2:Y:S03]  /*0d20*/  LDC R6, c[0x0][0x8c0] ;  /* 0x00023000ff067b82 */ /* 0x000ea60000000800 */
[-C--:B------:R-:W-:Y:S02]  /*0d30*/  IMAD R0, R5, R20.reuse, RZ ;  /* 0x0000001405007224 */ /* 0x080fe400078e02ff */
[----:B------:R-:W-:-:S03]  /*0d40*/  IMAD.WIDE.U32 R4, R3, R20, R16 ;  /* 0x0000001403047225 */ /* 0x000fc600078e0010 */
[----:B------:R-:W3:Y:S01]  /*0d50*/  LDC R14, c[0x0][0x8b0] ;  /* 0x00022c00ff0e7b82 */ /* 0x000ee20000000800 */
[----:B------:R-:W-:Y:S01]  /*0d60*/  IMAD R3, R3, R21, R0 ;  /* 0x0000001503037224 */ /* 0x000fe200078e0200 */
[----:B------:R-:W-:-:S04]  /*0d70*/  I2FP.F32.U32 R0, R8 ;  /* 0x0000000800007245 */ /* 0x000fc80000201000 */
[----:B------:R-:W-:Y:S01]  /*0d80*/  IADD3 R5, R5, R3, RZ ;  /* 0x0000000305057210 */ /* 0x000fe20007ffe0ff */
[----:B------:R-:W-:Y:S01]  /*0d90*/  FMUL R0, R0, UR4 ;  /* 0x0000000400007c20 */ /* 0x000fe20008400000 */
[----:B------:R-:W4:Y:S01]  /*0da0*/  LDC R3, c[0x0][0x144] ;  /* 0x00005100ff037b82 */ /* 0x000f220000000800 */
[----:B-1----:R-:W-:Y:S01]  /*0db0*/  ISETP.NE.U32.AND P0, PT, R24, RZ, PT ;  /* 0x000000ff1800720c */ /* 0x002fe20003f05070 */
[----:B------:R-:W-:-:S03]  /*0dc0*/  ULDC UR4, c[0x0][0x154] ;  /* 0x0000550000047ab9 */ /* 0x000fc60000000800 */
[----:B------:R-:W1:Y:S01]  /*0dd0*/  F2I.U32.TRUNC.NTZ R0, R0 ;  /* 0x0000000000007305 */ /* 0x000e62000020f000 */
[----:B------:R-:W-:Y:S02]  /*0de0*/  ISETP.NE.AND.EX P0, PT, R25, RZ, PT, P0 ;  /* 0x000000ff1900720c */ /* 0x000fe40003f05300 */
[----:B------:R-:W4:Y:S01]  /*0df0*/  LDC R13, c[0x0][0x148] ;  /* 0x00005200ff0d7b82 */ /* 0x000f220000000800 */
[-CC-:B--2---:R-:W-:Y:S02]  /*0e00*/  SHF.R.U64 R12, R4, R6.reuse, R5.reuse ;  /* 0x00000006040c7219 */ /* 0x184fe40000001205 */
[----:B------:R-:W-:Y:S01]  /*0e10*/  SHF.R.U32.HI R5, RZ, R6, R5 ;  /* 0x00000006ff057219 */ /* 0x000fe20000011605 */
[----:B------:R-:W-:Y:S01]  /*0e20*/  IMAD.MOV.U32 R6, RZ, RZ, -0x1 ;  /* 0xffffffffff067424 */ /* 0x000fe200078e00ff */
[----:B------:R-:W-:-:S03]  /*0e30*/  I2FP.F32.U32 R4, R10 ;  /* 0x0000000a00047245 */ /* 0x000fc60000201000 */
[----:B------:R-:W2:Y:S01]  /*0e40*/  LDC R20, c[0x0][0x8a8] ;  /* 0x00022a00ff147b82 */ /* 0x000ea20000000800 */
[-CC-:B---3--:R-:W-:Y:S01]  /*0e50*/  SHF.R.U64 R28, R12, R14.reuse, R5.reuse ;  /* 0x0000000e0c1c7219 */ /* 0x188fe20000001205 */
[----:B------:R-:W-:Y:S01]  /*0e60*/  FMUL R4, R4, UR4 ;  /* 0x0000000404047c20 */ /* 0x000fe20008400000 */
[----:B------:R-:W-:Y:S01]  /*0e70*/  SHF.R.U32.HI R5, RZ, R14, R5 ;  /* 0x0000000eff057219 */ /* 0x000fe20000011605 */
[----:B-1----:R-:W-:Y:S01]  /*0e80*/  IMAD.MOV R0, RZ, RZ, -R0 ;  /* 0x000000ffff007224 */ /* 0x002fe200078e0a00 */
[----:B------:R-:W-:Y:S01]  /*0e90*/  ULDC UR4, c[0x0][0x900] ;  /* 0x0002400000047ab9 */ /* 0x000fe20000000800 */
[----:B------:R1:W3:Y:S01]  /*0ea0*/  F2I.U32.TRUNC.NTZ R11, R4 ;  /* 0x00000004000b7305 */ /* 0x0002e2000020f000 */
[--C-:B------:R-:W-:Y:S01]  /*0eb0*/  SHF.R.U64 R14, R28, UR4, R5.reuse ;  /* 0x000000041c0e7c19 */ /* 0x100fe20008001205 */
[----:B------:R-:W2:Y:S01]  /*0ec0*/  LDC R21, c[0x0][0x8f0] ;  /* 0x00023c00ff157b82 */ /* 0x000ea20000000800 */
[----:B----4-:R-:W-:Y:S01]  /*0ed0*/  IMAD R0, R3, R0, R8 ;  /* 0x0000000003007224 */ /* 0x010fe200078e0208 */
[----:B------:R-:W-:-:S02]  /*0ee0*/  SHF.R.U32.HI R5, RZ, UR4, R5 ;  /* 0x00000004ff057c19 */ /* 0x000fc40008011605 */
[----:B------:R-:W-:Y:S01]  /*0ef0*/  SHF.L.U32 R3, R6, UR4, RZ ;  /* 0x0000000406037c19 */ /* 0x000fe200080006ff */
[----:B-1----:R-:W-:-:S03]  /*0f00*/  IMAD.MOV.U32 R4, RZ, RZ, R14 ;  /* 0x000000ffff047224 */ /* 0x002fc600078e000e */
[----:B------:R-:W1:Y:S08]  /*0f10*/  LDC R23, c[0x0][0x8e0] ;  /* 0x00023800ff177b82 */ /* 0x000e700000000800 */
[----:B------:R-:W4:Y:S01]  /*0f20*/  LDC R26, c[0x0][0x8b8] ;  /* 0x00022e00ff1a7b82 */ /* 0x000f220000000800 */
[----:B---3--:R-:W-:Y:S05]  /*0f30*/  @!P0 BRA `(.L_x_12) ;  /* 0x0000000000288947 */ /* 0x008fea0003800000 */
[----:B------:R-:W3:Y:S02]  /*0f40*/  LDC R9, c[0x0][0x8f4] ;  /* 0x00023d00ff097b82 */ /* 0x000ee40000000800 */
[----:B---3--:R-:W-:-:S05]  /*0f50*/  IADD3 R9, P0, R14, R9, RZ ;  /* 0x000000090e097210 */ /* 0x008fca0007f1e0ff */
        /* <DEDUP_REMOVED lines=8> */
.L_x_12:
[----:B------:R-:W-:Y:S01]  /*0fe0*/  LOP3.LUT R3, RZ, R3, RZ, 0x33, !PT ;  /* 0x00000003ff037212 */ /* 0x000fe200078e33ff */
[----:B------:R-:W-:Y:S01]  /*0ff0*/  USHF.L.U32 UR4, UR38, UR4, URZ ;  /* 0x0000000426047299 */ /* 0x000fe2000800063f */
[----:B--2---:R-:W-:Y:S01]  /*1000*/  SHF.R.U64 R4, R4, R21, R5 ;  /* 0x0000001504047219 */ /* 0x004fe20000001205 */
[----:B------:R-:W-:Y:S01]  /*1010*/  IMAD.MOV R11, RZ, RZ, -R11 ;  /* 0x000000ffff0b7224 */ /* 0x000fe200078e0a0b */
[----:B------:R-:W-:Y:S02]  /*1020*/  LOP3.LUT R3, R28, R3, RZ, 0xc0, !PT ;  /* 0x000000031c037212 */ /* 0x000fe400078ec0ff */
[----:B------:R-:W-:Y:S01]  /*1030*/  IADD3 R5, R20, -0x1, RZ ;  /* 0xffffffff14057810 */ /* 0x000fe20007ffe0ff */
[----:B------:R-:W-:Y:S01]  /*1040*/  IMAD.MOV R6, RZ, RZ, -R4 ;  /* 0x000000ffff067224 */ /* 0x000fe200078e0a04 */
[----:B------:R-:W-:Y:S01]  /*1050*/  R2UR UR43, R27 ;  /* 0x000000001b2b72ca */ /* 0x000fe200000e0000 */
[----:B------:R-:W-:Y:S01]  /*1060*/  IMAD R7, R4, UR4, R3 ;  /* 0x0000000404077c24 */ /* 0x000fe2000f8e0203 */
[----:B------:R-:W-:Y:S01]  /*1070*/  LOP3.LUT R5, R12, R5, RZ, 0xc0, !PT ;  /* 0x000000050c057212 */ /* 0x000fe200078ec0ff */
[----:B------:R-:W-:-:S02]  /*1080*/  @P6 IMAD R0, R13, R11, R10 ;  /* 0x0000000b0d006224 */ /* 0x000fc400078e020a */
[----:B-1----:R-:W-:Y:S02]  /*1090*/  IMAD R3, R6, R23, R14 ;  /* 0x0000001706037224 */ /* 0x002fe400078e020e */
[----:B----4-:R-:W-:Y:S02]  /*10a0*/  IMAD R0, R7, R26, R0 ;  /* 0x0000001a07007224 */ /* 0x010fe400078e0200 */
[----:B------:R-:W-:Y:S02]  /*10b0*/  IMAD R3, R3, R20, R5 ;  /* 0x0000001403037224 */ /* 0x000fe400078e0205 */
[----:B------:R-:W-:-:S03]  /*10c0*/  IMAD.MOV.U32 R4, RZ, RZ, 0x1 ;  /* 0x00000001ff047424 */ /* 0x000fc600078e00ff */
[----:B------:R-:W-:Y:S02]  /*10d0*/  SEL R156, R3, R0, !P6 ;  /* 0x00000000039c7207 */ /* 0x000fe40007000000 */
[----:B------:R-:W-:Y:S02]  /*10e0*/  SEL R23, R0, R3, !P6 ;  /* 0x0000000300177207 */ /* 0x000fe40007000000 */
[----:B------:R-:W-:-:S07]  /*10f0*/  PRMT R0, R4, 0x7610, R0 ;  /* 0x0000761004007816 */ /* 0x000fce0000000000 */
.L_x_10:
[----:B------:R-:W-:-:S08]  /*1100*/  NOP ;  /* 0x0000000000007918 */ /* 0x000fd00000000000 */
[----:B------:R-:W1:Y:S02]  /*1110*/  USETMAXREG.TRY_ALLOC.CTAPOOL UP0, 0xe8 ;  /* 0x000000e8000079c8 */ /* 0x000e640008000600 */
[----:B-1----:R-:W-:-:S13]  /*1120*/  PLOP3.LUT P0, PT, PT, PT, UP0, 0x80, 0x0 ;  /* 0x000000000000781c */ /* 0x002fda0003f0f008 */
[----:B------:R-:W-:Y:S05]  /*1130*/  @!P0 BRA `(.L_x_10) ;  /* 0xfffffffc00f08947 */ /* 0x000fea000383ffff */
[----:B------:R-:W-:Y:S02]  /*1140*/  ULDC.64 UR4, c[0x0][0x590] ;  /* 0x0001640000047ab9 */ /* 0x000fe40000000a00 */
[----:B------:R-:W-:Y:S02]  /*1150*/  IMAD.U32 R161, RZ, RZ, UR4 ;  /* 0x00000004ffa17e24 */ /* 0x000fe4000f8e00ff */
[----:B------:R-:W-:-:S03]  /*1160*/  IMAD.U32 R163, RZ, RZ, UR5 ;  /* 0x00000005ffa37e24 */ /* 0x000fc6000f8e00ff */
[----:B------:R-:W-:-:S04]  /*1170*/  ISETP.NE.U32.AND P1, PT, R161, RZ, PT ;  /* 0x000000ffa100720c */ /* 0x000fc80003f25070 */
[----:B------:R-:W-:-:S13]  /*1180*/  ISETP.NE.AND.EX P0, PT, R163, RZ, PT, P1 ;  /* 0x000000ffa300720c */ /* 0x000fda0003f05310 */
[----:B------:R-:W-:Y:S05]  /*1190*/  @P0 BRA `(.L_x_13) ;  /* 0x00000000002c0947 */ /* 0x000fea0003800000 */
[----:B------:R-:W-:Y:S02]  /*11a0*/  ULDC.64 UR4, c[0x0][0x588] ;  /* 0x0001620000047ab9 */ /* 0x000fe40000000a00 */
[----:B------:R-:W-:-:S04]  /*11b0*/  ISETP.NE.U32.AND P0, PT, RZ, UR4, PT ;  /* 0x00000004ff007c0c */ /* 0x000fc8000bf05070 */
[----:B------:R-:W-:-:S13]  /*11c0*/  ISETP.NE.AND.EX P0, PT, RZ, UR5, PT, P0 ;  /* 0x00000005ff007c0c */ /* 0x000fda000bf05300 */
[----:B------:R-:W-:Y:S05]  /*11d0*/  @!P0 BRA `(.L_x_14) ;  /* 0x0000000000108947 */ /* 0x000fea0003800000 */
[----:B------:R-:W1:Y:S02]  /*11e0*/  LDC.64 R4, c[0x0][0x588] ;  /* 0x00016200ff047b82 */ /* 0x000e640000000a00 */
[----:B-1----:R1:W5:Y:S01]  /*11f0*/  LDG.E R155, desc[UR48][R4.64] ;  /* 0x00000030049b7981 */ /* 0x002362000c1e1900 */
[----:B------:R-:W-:Y:S01]  /*1200*/  IMAD.MOV.U32 R152, RZ, RZ, 0x1 ;  /* 0x00000001ff987424 */ /* 0x000fe200078e00ff */
[----:B------:R-:W-:Y:S06]  /*1210*/  BRA `(.L_x_13) ;  /* 0x00000000000c7947 */ /* 0x000fec0003800000 */
.L_x_14:
[----:B------:R-:W-:Y:S01]  /*1220*/  ULDC UR4, c[0x0][0x580] ;  /* 0x0001600000047ab9 */ /* 0x000fe20000000800 */
[----:B------:R-:W-:Y:S02]  /*1230*/  IMAD.MOV.U32 R152, RZ, RZ, 0x1 ;  /* 0x00000001ff987424 */ /* 0x000fe400078e00ff */
[----:B------:R-:W-:-:S07]  /*1240*/  IMAD.U32 R155, RZ, RZ, UR4 ;  /* 0x00000004ff9b7e24 */ /* 0x000fce000f8e00ff */
.L_x_13:
[----:B------:R-:W-:Y:S02]  /*1250*/  ULDC.64 UR4, c[0x0][0x5b0] ;  /* 0x00016c0000047ab9 */ /* 0x000fe40000000a00 */
[----:B------:R-:W-:-:S04]  /*1260*/  ISETP.NE.U32.AND P0, PT, RZ, UR4, PT ;  /* 0x00000004ff007c0c */ /* 0x000fc8000bf05070 */
[----:B------:R-:W-:-:S13]  /*1270*/  ISETP.NE.AND.EX P0, PT, RZ, UR5, PT, P0 ;  /* 0x00000005ff007c0c */ /* 0x000fda000bf05300 */
[----:B------:R-:W-:Y:S05]  /*1280*/  @P0 BRA `(.L_x_15) ;  /* 0x0000000000240947 */ /* 0x000fea0003800000 */
[----:B------:R-:W-:Y:S02]  /*1290*/  ULDC.64 UR4, c[0x0][0x5a8] ;  /* 0x00016a0000047ab9 */ /* 0x000fe40000000a00 */
[----:B------:R-:W-:-:S04]  /*12a0*/  ISETP.NE.U32.AND P0, PT, RZ, UR4, PT ;  /* 0x00000004ff007c0c */ /* 0x000fc8000bf05070 */
[----:B------:R-:W-:-:S13]  /*12b0*/  ISETP.NE.AND.EX P0, PT, RZ, UR5, PT, P0 ;  /* 0x00000005ff007c0c */ /* 0x000fda000bf05300 */
[----:B------:R-:W-:Y:S05]  /*12c0*/  @!P0 BRA `(.L_x_16) ;  /* 0x00000000000c8947 */ /* 0x000fea0003800000 */
[----:B-1----:R-:W1:Y:S02]  /*12d0*/  LDC.64 R4, c[0x0][0x5a8] ;  /* 0x00016a00ff047b82 */ /* 0x002e640000000a00 */
[----:B-1----:R2:W5:Y:S01]  /*12e0*/  LDG.E R154, desc[UR48][R4.64] ;  /* 0x00000030049a7981 */ /* 0x002562000c1e1900 */
[----:B------:R-:W-:Y:S05]  /*12f0*/  BRA `(.L_x_15) ;  /* 0x0000000000087947 */ /* 0x000fea0003800000 */
.L_x_16:
[----:B------:R-:W-:Y:S02]  /*1300*/  ULDC UR4, c[0x0][0x5a0] ;  /* 0x0001680000047ab9 */ /* 0x000fe40000000800 */
[----:B------:R-:W-:-:S07]  /*1310*/  MOV R154, UR4 ;  /* 0x00000004009a7c02 */ /* 0x000fce0008000f00 */
.L_x_15:
[----:B------:R-:W-:Y:S01]  /*1320*/  LOP3.LUT P2, RZ, R0, 0xff, RZ, 0xc0, !PT ;  /* 0x000000ff00ff7812 */ /* 0x000fe2000784c0ff */
[----:B------:R-:W-:Y:S01]  /*1330*/  UMOV UR36, URZ ;  /* 0x0000003f00247c82 */ /* 0x000fe20008000000 */
[----:B------:R-:W-:-:S11]  /*1340*/  PLOP3.LUT P0, PT, PT, PT, PT, 0x80, 0x0 ;  /* 0x000000000000781c */ /* 0x000fd60003f0f070 */
[----:B------:R-:W-:Y:S05]  /*1350*/  @!P2 BRA `(.L_x_17) ;  /* 0x000000540038a947 */ /* 0x000fea0003800000 */
[----:B------:R-:W-:Y:S01]  /*1360*/  ULDC UR4, c[0x0][0x28c] ;  /* 0x0000a30000047ab9 */ /* 0x000fe20000000800 */
[----:B------:R-:W-:Y:S01]  /*1370*/  IMAD.MOV.U32 R153, RZ, RZ, 0x10 ;  /* 0x00000010ff997424 */ /* 0x000fe200078e00ff */
[----:B------:R-:W-:Y:S01]  /*1380*/  UIADD3 UR4, UR4, 0x3f, URZ ;  /* 0x0000003f04047890 */ /* 0x000fe2000fffe03f */
[----:B------:R-:W-:Y:S01]  /*1390*/  LOP3.LUT P0, RZ, R18, 0x4, RZ, 0xc0, !PT ;  /* 0x0000000412ff7812 */ /* 0x000fe2000780c0ff */
[----:B------:R-:W-:Y:S01]  /*13a0*/  ULDC.64 UR54, c[0x0][0x198] ;  /* 0x0000660000367ab9 */ /* 0x000fe20000000a00 */
[----:B------:R-:W-:Y:S01]  /*13b0*/  LOP3.LUT R158, R22, 0x1, RZ, 0xfc, !PT ;  /* 0x00000001169e7812 */ /* 0x000fe200078efcff */
[----:B------:R-:W-:Y:S01]  /*13c0*/  USHF.R.S32.HI UR5, URZ, 0x1f, UR4 ;  /* 0x0000001f3f057899 */ /* 0x000fe20008011404 */
[----:B------:R-:W-:Y:S01]  /*13d0*/  LOP3.LUT R157, R19, 0x1, RZ, 0xfc, !PT ;  /* 0x00000001139d7812 */ /* 0x000fe200078efcff */
[----:B------:R-:W-:Y:S01]  /*13e0*/  UMOV UR44, URZ ;  /* 0x0000003f002c7c82 */ /* 0x000fe20008000000 */
[----:B------:R-:W-:Y:S01]  /*13f0*/  SEL R153, R153, 0xfffffff0, !P0 ;  /* 0xfffffff099997807 */ /* 0x000fe20004000000 */
[----:B------:R-:W-:Y:S01]  /*1400*/  ULEA.HI UR5, UR5, UR4, URZ, 0x6 ;  /* 0x0000000405057291 */ /* 0x000fe2000f8f303f */
[----:B------:R-:W-:Y:S01]  /*1410*/  UMOV UR45, URZ ;  /* 0x0000003f002d7c82 */ /* 0x000fe20008000000 */
[----:B------:R-:W-:-:S02]  /*1420*/  UMOV UR50, URZ ;  /* 0x0000003f00327c82 */ /* 0x000fc40008000000 */
[----:B------:R-:W-:Y:S01]  /*1430*/  USHF.R.S32.HI UR51, URZ, 0x6, UR5 ;  /* 0x000000063f337899 */ /* 0x000fe20008011405 */
[----:B------:R-:W-:-:S11]  /*1440*/  UMOV UR36, URZ ;  /* 0x0000003f00247c82 */ /* 0x000fd60008000000 */
.L_x_135:
[----:B------:R-:W-:Y:S01]  /*1450*/  LOP3.LUT R0, R18, 0x80, RZ, 0xc0, !PT ;  /* 0x0000008012007812 */ /* 0x000fe200078ec0ff */
[----:B------:R-:W3:Y:S01]  /*1460*/  S2UR UR52, SR_CgaCtaId ;  /* 0x00000000003479c3 */ /* 0x000ee20000008800 */
[----:B------:R-:W-:Y:S02]  /*1470*/  UMOV UR53, 0x400 ;  /* 0x0000040000357882 */ /* 0x000fe40000000000 */
[----:B------:R-:W-:-:S06]  /*1480*/  SHF.R.U32.HI R0, RZ, 0x7, R0 ;  /* 0x00000007ff007819 */ /* 0x000fcc0000011600 */
[----:B------:R-:W4:Y:S01]  /*1490*/  SHFL.IDX PT, R0, R0, RZ, 0x1f ;  /* 0x00001fff00007589 */ /* 0x000f2200000e0000 */
[----:B---3--:R-:W-:Y:S01]  /*14a0*/  ULEA UR53, UR52, UR53, 0x18 ;  /* 0x0000003534357291 */ /* 0x008fe2000f8ec03f */
[----:B----4-:R-:W-:-:S13]  /*14b0*/  R2UR UR4, R0 ;  /* 0x00000000000472ca */ /* 0x010fda00000e0000 */
[----:B------:R-:W-:-:S04]  /*14c0*/  ULEA.HI UR5, UR4, UR4, URZ, 0x1 ;  /* 0x0000000404057291 */ /* 0x000fc8000f8f083f */
[----:B------:R-:W-:-:S04]  /*14d0*/  ULOP3.LUT UR5, UR5, 0x7fffe, URZ, 0xc0, !UPT ;  /* 0x0007fffe05057892 */ /* 0x000fc8000f8ec03f */
[----:B------:R-:W-:-:S03]  /*14e0*/  UIADD3 UR5, UR4, -UR5, URZ ;  /* 0x8000000504057290 */ /* 0x000fc6000fffe03f */
[----:B------:R-:W-:Y:S01]  /*14f0*/  ULDC UR4, c[0x0][0x28c] ;  /* 0x0000a30000047ab9 */ /* 0x000fe20000000800 */
[----:B------:R-:W-:Y:S01]  /*1500*/  ULEA UR5, UR5, UR53, 0xd ;  /* 0x0000003505057291 */ /* 0x000fe2000f8e683f */
[----:B------:R-:W-:-:S03]  /*1510*/  ISETP.LT.AND P0, PT, RZ, UR4, PT ;  /* 0x00000004ff007c0c */ /* 0x000fc6000bf01270 */
[----:B------:R-:W-:-:S04]  /*1520*/  UIADD3 UR5, UR5, 0x8400, URZ ;  /* 0x0000840005057890 */ /* 0x000fc8000fffe03f */
[----:B------:R-:W-:-:S04]  /*1530*/  USHF.R.U32.HI UR5, URZ, 0x4, UR5 ;  /* 0x000000043f057899 */ /* 0x000fc80008011605 */
[----:B------:R-:W-:Y:S02]  /*1540*/  ULOP3.LUT UR40, UR5, 0x3fff, URZ, 0xc0, !UPT ;  /* 0x00003fff05287892 */ /* 0x000fe4000f8ec03f */
[----:B-1----:R-:W-:Y:S10]  /*1550*/  @P0 BRA `(.L_x_18) ;  /* 0x0000000000400947 */ /* 0x002ff40003800000 */
[----:B------:R-:W-:Y:S01]  /*1560*/  MOV R0, 0x0 ;  /* 0x0000000000007802 */ /* 0x000fe20000000f00 */
[----:B------:R-:W-:Y:S01]  /*1570*/  ULDC.64 UR4, c[0x4][0x70] ;  /* 0x01001c0000047ab9 */ /* 0x000fe20000000a00 */
[----:B------:R-:W-:Y:S01]  /*1580*/  ULDC.64 UR6, c[0x4][0x8] ;  /* 0x0100020000067ab9 */ /* 0x000fe20000000a00 */
[----:B-12---:R-:W-:Y:S01]  /*1590*/  IMAD.U32 R4, RZ, RZ, UR4 ;  /* 0x00000004ff047e24 */ /* 0x006fe2000f8e00ff */
[----:B------:R1:W2:Y:S01]  /*15a0*/  LDC.64 R14, c[0x4][R0] ;  /* 0x01000000000e7b82 */ /* 0x0002a20000000a00 */
[----:B------:R-:W-:Y:S01]  /*15b0*/  IMAD.U32 R5, RZ, RZ, UR5 ;  /* 0x00000005ff057e24 */ /* 0x000fe2000f8e00ff */
[----:B------:R-:W-:Y:S01]  /*15c0*/  ULDC.64 UR4, c[0x4][0x78] ;  /* 0x01001e0000047ab9 */ /* 0x000fe20000000a00 */
[----:B------:R-:W-:Y:S01]  /*15d0*/  IMAD.U32 R10, RZ, RZ, UR6 ;  /* 0x00000006ff0a7e24 */ /* 0x000fe2000f8e00ff */
[----:B------:R-:W-:Y:S01]  /*15e0*/  MOV R8, 0x1e1 ;  /* 0x000001e100087802 */ /* 0x000fe20000000f00 */
[----:B------:R-:W-:Y:S02]  /*15f0*/  IMAD.U32 R6, RZ, RZ, UR4 ;  /* 0x00000004ff067e24 */ /* 0x000fe4000f8e00ff */
[----:B------:R-:W-:-:S02]  /*1600*/  IMAD.U32 R7, RZ, RZ, UR5 ;  /* 0x00000005ff077e24 */ /* 0x000fc4000f8e00ff */
[----:B------:R-:W-:Y:S02]  /*1610*/  IMAD.U32 R11, RZ, RZ, UR7 ;  /* 0x00000007ff0b7e24 */ /* 0x000fe4000f8e00ff */
[----:B------:R-:W-:Y:S02]  /*1620*/  IMAD.MOV.U32 R12, RZ, RZ, 0x1 ;  /* 0x00000001ff0c7424 */ /* 0x000fe400078e00ff */
[----:B-1----:R-:W-:-:S07]  /*1630*/  IMAD.MOV.U32 R13, RZ, RZ, RZ ;  /* 0x000000ffff0d7224 */ /* 0x002fce00078e00ff */
[----:B------:R-:W-:-:S07]  /*1640*/  LEPC R20, `(.L_x_18) ;  /* 0x000000001014794e */ /* 0x000fce0000000000 */
[----:B--2--5:R-:W-:Y:S05]  /*1650*/  CALL.ABS.NOINC R14 ;  /* 0x000000000e007343 */ /* 0x024fea0003c00000 */
.L_x_18:
[----:B------:R-:W-:-:S13]  /*1660*/  ISETP.NE.AND P0, PT, R158, 0x3, PT ;  /* 0x000000039e00780c */ /* 0x000fda0003f05270 */
[----:B------:R-:W-:Y:S05]  /*1670*/  @!P0 BRA `(.L_x_19) ;  /* 0x0000000000048947 */ /* 0x000fea0003800000 */
[----:B------:R-:W-:Y:S01]  /*1680*/  BPT.TRAP 0x1 ;  /* 0x000000040000795c */ /* 0x000fe20000300000 */
.L_x_19:
[----:B------:R-:W-:Y:S02]  /*1690*/  IMAD.U32 R3, RZ, RZ, UR50 ;  /* 0x00000032ff037e24 */ /* 0x000fe4000f8e00ff */
[----:B------:R-:W-:-:S03]  /*16a0*/  IMAD.U32 R0, RZ, RZ, UR45 ;  /* 0x0000002dff007e24 */ /* 0x000fc6000f8e00ff */
[----:B------:R-:W-:Y:S02]  /*16b0*/  LEA R3, R3, UR53, 0x3 ;  /* 0x0000003503037c11 */ /* 0x000fe4000f8e18ff */
[----:B------:R-:W-:-:S04]  /*16c0*/  SHF.L.U32 R0, R0, 0x1f, RZ ;  /* 0x0000001f00007819 */ /* 0x000fc800000006ff */
[----:B------:R3:W4:Y:S01]  /*16d0*/  SYNCS.PHASECHK.TRANS64.TRYWAIT P1, [R3+URZ], R0 ;  /* 0x00000000030075a7 */ /* 0x000722000802017f */
[----:B------:R-:W-:Y:S05]  /*16e0*/  @!P0 BRA `(.L_x_20) ;  /* 0x0000000000048947 */ /* 0x000fea0003800000 */
[----:B------:R-:W-:Y:S01]  /*16f0*/  BPT.TRAP 0x1 ;  /* 0x000000040000795c */ /* 0x000fe20000300000 */
.L_x_20:
[----:B----4-:R-:W-:Y:S05]  /*1700*/  @P1 BRA `(.L_x_21) ;  /* 0x0000000000081947 */ /* 0x010fea0003800000 */
[----:B------:R-:W4:Y:S02]  /*1710*/  SYNCS.PHASECHK.TRANS64.TRYWAIT P1, [R3+URZ], R0 ;  /* 0x00000000030075a7 */ /* 0x000f24000802017f */
[----:B----4-:R-:W-:Y:S05]  /*1720*/  @!P1 BRA `(.L_x_22) ;  /* 0x0000008000689947 */ /* 0x010fea0003800000 */
.L_x_21:
[----:B------:R-:W-:-:S04]  /*1730*/  UISETP.LT.AND UP0, UPT, UR51, 0x1, UPT ;  /* 0x000000013300788c */ /* 0x000fc8000bf01270 */
[----:B------:R-:W-:-:S06]  /*1740*/  USEL UR4, UR51, 0x1, UP0 ;  /* 0x0000000133047887 */ /* 0x000fcc0008000000 */
[----:B---34-:R-:W-:Y:S01]  /*1750*/  IMAD.U32 R0, RZ, RZ, UR4 ;  /* 0x00000004ff007e24 */ /* 0x018fe2000f8e00ff */
[----:B------:R-:W-:Y:S05]  /*1760*/  WARPSYNC.ALL ;  /* 0x0000000000007948 */ /* 0x000fea0003800000 */
[----:B------:R-:W-:-:S04]  /*1770*/  IADD3 R0, -R0, UR51, RZ ;  /* 0x0000003300007c10 */ /* 0x000fc8000fffe1ff */
[----:B------:R-:W-:Y:S01]  /*1780*/  ISETP.GE.AND P1, PT, R0, 0x1, PT ;  /* 0x000000010000780c */ /* 0x000fe20003f26270 */
[----:B------:R-:W-:Y:S01]  /*1790*/  UIADD3 UR4, UR53, 0x18400, URZ ;  /* 0x0001840035047890 */ /* 0x000fe2000fffe03f */
[----:B------:R-:W-:Y:S01]  /*17a0*/  WARPGROUP.ARRIVE ;  /* 0x00000000000079c5 */ /* 0x000fe20000000000 */
[----:B------:R-:W-:Y:S02]  /*17b0*/  ULOP3.LUT UR8, UR40, 0x10000, URZ, 0xfc, !UPT ;  /* 0x0001000028087892 */ /* 0x000fe4000f8efc3f */
[----:B------:R-:W-:Y:S02]  /*17c0*/  USHF.R.U32.HI UR4, URZ, 0x4, UR4 ;  /* 0x000000043f047899 */ /* 0x000fe40008011604 */
[----:B------:R-:W-:Y:S02]  /*17d0*/  ULEA UR10, UR50, UR8, 0xa ;  /* 0x00000008320a7291 */ /* 0x000fe4000f8e503f */
[----:B------:R-:W-:Y:S01]  /*17e0*/  ULOP3.LUT UR4, UR4, 0x3fff, URZ, 0xc0, !UPT ;  /* 0x00003fff04047892 */ /* 0x000fe2000f8ec03f */
[----:B------:R-:W-:Y:S01]  /*17f0*/  UMOV UR5, 0x40000040 ;  /* 0x4000004000057882 */ /* 0x000fe20000000000 */
[----:B------:R-:W-:-:S02]  /*1800*/  UMOV UR7, 0x40000040 ;  /* 0x4000004000077882 */ /* 0x000fc40000000000 */
[----:B------:R-:W-:-:S03]  /*1810*/  ULOP3.LUT UR9, UR4, 0x10000, URZ, 0xfc, !UPT ;  /* 0x0001000004097892 */ /* 0x000fc6000f8efc3f */
[----:B------:R-:W-:Y:S01]  /*1820*/  UMOV UR4, UR10 ;  /* 0x0000000a00047c82 */ /* 0x000fe20008000000 */
[----:B------:R-:W-:-:S07]  /*1830*/  ULEA UR11, UR50, UR9, 0xb ;  /* 0x00000009320b7291 */ /* 0x000fce000f8e583f */
[----:B------:R-:W-:Y:S02]  /*1840*/  UMOV UR6, UR11 ;  /* 0x0000000b00067c82 */ /* 0x000fe40008000000 */
[----:B------:R-:W-:Y:S01]  /*1850*/  HGMMA.64x256x16.F32.BF16 R24, gdesc[UR4], RZ, !UPT, gsb0 ;  /* 0x03e00000041879f0 */ /* 0x000fe2000c0018ff */
[----:B------:R-:W-:Y:S02]  /*1860*/  UIADD3 UR4, UR10, 0x2, URZ ;  /* 0x000000020a047890 */ /* 0x000fe4000fffe03f */
[----:B------:R-:W-:Y:S01]  /*1870*/  UIADD3 UR6, UR11, 0x2, URZ ;  /* 0x000000020b067890 */ /* 0x000fe2000fffe03f */
[----:B------:R-:W-:Y:S01]  /*1880*/  UMOV UR5, 0x40000040 ;  /* 0x4000004000057882 */ /* 0x000fe20000000000 */
[----:B------:R-:W-:Y:S01]  /*1890*/  UMOV UR7, 0x40000040 ;  /* 0x4000004000077882 */ /* 0x000fe20000000000 */
[----:B------:R-:W-:Y:S02]  /*18a0*/  WARPGROUP.DEPBAR.LE gsb0, 0x0 ;  /* 0x00008000000079c5 */ /* 0x000fe40000010000 */
[----:B------:R-:W-:-:S15]  /*18b0*/  WARPGROUP.ARRIVE ;  /* 0x00000000000079c5 */ /* 0x000fde0000000000 */
[----:B------:R-:W-:-:S05]  /*18c0*/  NOP ;  /* 0x0000000000007918 */ /* 0x000fca0000000000 */
[----:B------:R-:W-:Y:S01]  /*18d0*/  HGMMA.64x256x16.F32.BF16 R24, gdesc[UR4], R24, gsb0 ;  /* 0x03e00000041879f0 */ /* 0x000fe20008001818 */
        /* <DEDUP_REMOVED lines=15> */
[----:B------:R-:W-:Y:S03]  /*19d0*/  HGMMA.64x256x16.F32.BF16 R24, gdesc[UR4], R24, gsb0 ;  /* 0x03e00000041879f0 */ /* 0x000fe60008001818 */
[----:B------:R-:W-:Y:S02]  /*19e0*/  WARPGROUP.DEPBAR.LE gsb0, 0x0 ;  /* 0x00008000000079c5 */ /* 0x000fe40000010000 */
[----:B------:R-:W-:Y:S05]  /*19f0*/  @!P1 BRA `(.L_x_23) ;  /* 0x0000000400189947 */ /* 0x000fea0003800000 */
[----:B------:R-:W-:Y:S02]  /*1a00*/  UIADD3 UR4, UR50, 0x1, URZ ;  /* 0x0000000132047890 */ /* 0x000fe4000fffe03f */
[----:B------:R-:W-:Y:S02]  /*1a10*/  UMOV UR11, UR50 ;  /* 0x00000032000b7c82 */ /* 0x000fe40008000000 */
[----:B------:R-:W-:-:S04]  /*1a20*/  UISETP.NE.AND UP0, UPT, UR4, 0x4, UPT ;  /* 0x000000040400788c */ /* 0x000fc8000bf05270 */
[----:B------:R-:W-:Y:S02]  /*1a30*/  USEL UR5, URZ, 0x1, UP0 ;  /* 0x000000013f057887 */ /* 0x000fe40008000000 */
[----:B------:R-:W-:Y:S02]  /*1a40*/  USEL UR10, UR4, URZ, UP0 ;  /* 0x0000003f040a7287 */ /* 0x000fe40008000000 */
[----:B------:R-:W-:-:S06]  /*1a50*/  ULOP3.LUT UR5, UR45, UR5, URZ, 0x3c, !UPT ;  /* 0x000000052d057292 */ /* 0x000fcc000f8e3c3f */
[----:B-12---:R-:W-:-:S07]  /*1a60*/  IMAD.U32 R5, RZ, RZ, UR5 ;  /* 0x00000005ff057e24 */ /* 0x006fce000f8e00ff */
.L_x_30:
[----:B-12---:R-:W-:Y:S05]  /*1a70*/  @!P0 BRA `(.L_x_24) ;  /* 0x0000000000048947 */ /* 0x006fea0003800000 */
[----:B------:R-:W-:Y:S01]  /*1a80*/  BPT.TRAP 0x1 ;  /* 0x000000040000795c */ /* 0x000fe20000300000 */
.L_x_24:
[----:B------:R-:W-:Y:S01]  /*1a90*/  ULEA UR4, UR10, UR53, 0x3 ;  /* 0x000000350a047291 */ /* 0x000fe2000f8e183f */
[----:B------:R-:W-:-:S08]  /*1aa0*/  SHF.L.U32 R3, R5, 0x1f, RZ ;  /* 0x0000001f05037819 */ /* 0x000fd000000006ff */
[----:B------:R1:W2:Y:S01]  /*1ab0*/  SYNCS.PHASECHK.TRANS64.TRYWAIT P1, [UR4], R3 ;  /* 0x00000003ff0075a7 */ /* 0x0002a20008020144 */
[----:B------:R-:W-:Y:S05]  /*1ac0*/  @!P0 BRA `(.L_x_25) ;  /* 0x0000000000048947 */ /* 0x000fea0003800000 */
[----:B------:R-:W-:Y:S01]  /*1ad0*/  BPT.TRAP 0x1 ;  /* 0x000000040000795c */ /* 0x000fe20000300000 */
.L_x_25:
[----:B--2---:R-:W-:Y:S05]  /*1ae0*/  @P1 BRA `(.L_x_26) ;  /* 0x0000000000081947 */ /* 0x004fea0003800000 */
[----:B------:R-:W2:Y:S02]  /*1af0*/  SYNCS.PHASECHK.TRANS64.TRYWAIT P1, [UR4], R3 ;  /* 0x00000003ff0075a7 */ /* 0x000ea40008020144 */
[----:B--2---:R-:W-:Y:S05]  /*1b00*/  @!P1 BRA `(.L_x_27) ;  /* 0x0000007c00849947 */ /* 0x004fea0003800000 */
.L_x_26:
[----:B------:R-:W-:Y:S01]  /*1b10*/  ULEA UR12, UR10, UR8, 0xa ;  /* 0x000000080a0c7291 */ /* 0x000fe2000f8e503f */
[----:B------:R-:W-:Y:S01]  /*1b20*/  WARPGROUP.ARRIVE ;  /* 0x00000000000079c5 */ /* 0x000fe20000000000 */
[----:B------:R-:W-:Y:S01]  /*1b30*/  ULEA UR13, UR10, UR9, 0xb ;  /* 0x000000090a0d7291 */ /* 0x000fe2000f8e583f */
[----:B------:R-:W-:Y:S01]  /*1b40*/  UMOV UR5, 0x40000040 ;  /* 0x4000004000057882 */ /* 0x000fe20000000000 */
[----:B------:R-:W-:-:S03]  /*1b50*/  UMOV UR7, 0x40000040 ;  /* 0x4000004000077882 */ /* 0x000fc60000000000 */
[----:B------:R-:W-:Y:S02]  /*1b60*/  UMOV UR4, UR12 ;  /* 0x0000000c00047c82 */ /* 0x000fe40008000000 */
[----:B------:R-:W-:Y:S02]  /*1b70*/  UMOV UR6, UR13 ;  /* 0x0000000d00067c82 */ /* 0x000fe40008000000 */
[----:B------:R-:W-:Y:S01]  /*1b80*/  HGMMA.64x256x16.F32.BF16 R24, gdesc[UR4], R24, gsb0 ;  /* 0x03e00000041879f0 */ /* 0x000fe20008001818 */
[----:B------:R-:W-:Y:S02]  /*1b90*/  UIADD3 UR4, UR12, 0x2, URZ ;  /* 0x000000020c047890 */ /* 0x000fe4000fffe03f */
[----:B------:R-:W-:Y:S01]  /*1ba0*/  UIADD3 UR6, UR13, 0x2, URZ ;  /* 0x000000020d067890 */ /* 0x000fe2000fffe03f */
[----:B------:R-:W-:Y:S01]  /*1bb0*/  UMOV UR5, 0x40000040 ;  /* 0x4000004000057882 */ /* 0x000fe20000000000 */
[----:B------:R-:W-:Y:S01]  /*1bc0*/  UMOV UR7, 0x40000040 ;  /* 0x4000004000077882 */ /* 0x000fe20000000000 */
[----:B------:R-:W-:-:S02]  /*1bd0*/  WARPGROUP.DEPBAR.LE gsb0, 0x0 ;  /* 0x00008000000079c5 */ /* 0x000fc40000010000 */
        /* <DEDUP_REMOVED lines=21> */
[----:B------:R-:W-:Y:S01]  /*1d30*/  BPT.TRAP 0x1 ;  /* 0x000000040000795c */ /* 0x000fe20000300000 */
.L_x_28:
[----:B------:R-:W-:Y:S01]  /*1d40*/  ULEA UR4, UR11, UR53, 0x3 ;  /* 0x000000350b047291 */ /* 0x000fe2000f8e183f */
[----:B------:R-:W-:-:S03]  /*1d50*/  ISETP.GT.U32.AND P1, PT, R22, 0x1, PT ;  /* 0x000000011600780c */ /* 0x000fc60003f24070 */
[----:B------:R-:W-:-:S04]  /*1d60*/  UIADD3 UR4, UR4, 0x20, URZ ;  /* 0x0000002004047890 */ /* 0x000fc8000fffe03f */
[----:B------:R-:W-:-:S09]  /*1d70*/  UPRMT UR4, URZ, 0x654, UR4 ;  /* 0x000006543f047896 */ /* 0x000fd20008000004 */
[----:B------:R-:W-:Y:S01]  /*1d80*/  SYNCS.ARRIVE.TRANS64.RED.A1T0 RZ, [UR4], RZ ;  /* 0x000000ffffff79a7 */ /* 0x000fe20008100404 */
[----:B------:R-:W-:Y:S05]  /*1d90*/  @P1 BRA `(.L_x_29) ;  /* 0x0000000000041947 */ /* 0x000fea0003800000 */
[----:B------:R-:W-:Y:S01]  /*1da0*/  BPT.TRAP 0x1 ;  /* 0x000000040000795c */ /* 0x000fe20000300000 */
.L_x_29:
[----:B------:R-:W-:Y:S01]  /*1db0*/  UIADD3 UR10, UR10, 0x1, URZ ;  /* 0x000000010a0a7890 */ /* 0x000fe2000fffe03f */
[C---:B------:R-:W-:Y:S01]  /*1dc0*/  ISETP.GT.AND P1, PT, R0.reuse, 0x1, PT ;  /* 0x000000010000780c */ /* 0x040fe20003f24270 */
[----:B------:R-:W-:Y:S01]  /*1dd0*/  UIADD3 UR11, UR11, 0x1, URZ ;  /* 0x000000010b0b7890 */ /* 0x000fe2000fffe03f */
[----:B------:R-:W-:Y:S01]  /*1de0*/  VIADD R0, R0, 0xffffffff ;  /* 0xffffffff00007836 */ /* 0x000fe20000000000 */
[----:B------:R-:W-:Y:S02]  /*1df0*/  UISETP.NE.AND UP0, UPT, UR10, 0x4, UPT ;  /* 0x000000040a00788c */ /* 0x000fe4000bf05270 */
[----:B------:R-:W-:Y:S02]  /*1e00*/  UISETP.NE.AND UP1, UPT, UR11, 0x4, UPT ;  /* 0x000000040b00788c */ /* 0x000fe4000bf25270 */
[----:B------:R-:W-:Y:S02]  /*1e10*/  USEL UR4, URZ, 0x1, UP0 ;  /* 0x000000013f047887 */ /* 0x000fe40008000000 */
[----:B------:R-:W-:-:S02]  /*1e20*/  USEL UR10, UR10, URZ, UP0 ;  /* 0x0000003f0a0a7287 */ /* 0x000fc40008000000 */
[----:B------:R-:W-:Y:S02]  /*1e30*/  USEL UR11, UR11, URZ, UP1 ;  /* 0x0000003f0b0b7287 */ /* 0x000fe40008800000 */
[----:B------:R-:W-:Y:S01]  /*1e40*/  LOP3.LUT R5, R5, UR4, RZ, 0x3c, !PT ;  /* 0x0000000405057c12 */ /* 0x000fe2000f8e3cff */
[----:B------:R-:W-:Y:S09]  /*1e50*/  @P1 BRA `(.L_x_30) ;  /* 0xfffffffc00041947 */ /* 0x000ff2000383ffff */
.L_x_23:
[----:B------:R-:W3:Y:S02]  /*1e60*/  LDC R0, c[0x0][0x28c] ;  /* 0x0000a300ff007b82 */ /* 0x000ee40000000800 */
[----:B---3--:R-:W-:-:S13]  /*1e70*/  ISETP.GE.AND P1, PT, R0, 0x1, PT ;  /* 0x000000010000780c */ /* 0x008fda0003f26270 */
[----:B------:R-:W-:Y:S05]  /*1e80*/  @!P1 BRA `(.L_x_31) ;  /* 0x0000000000349947 */ /* 0x000fea0003800000 */
[----:B------:R-:W-:Y:S05]  /*1e90*/  @!P0 BRA `(.L_x_32) ;  /* 0x0000000000048947 */ /* 0x000fea0003800000 */
[----:B------:R-:W-:Y:S01]  /*1ea0*/  BPT.TRAP 0x1 ;  /* 0x000000040000795c */ /* 0x000fe20000300000 */
.L_x_32:
[----:B------:R-:W-:Y:S01]  /*1eb0*/  UISETP.LT.AND UP0, UPT, UR51, 0x1, UPT ;  /* 0x000000013300788c */ /* 0x000fe2000bf01270 */
[----:B------:R-:W-:-:S03]  /*1ec0*/  ISETP.GT.U32.AND P0, PT, R22, 0x1, PT ;  /* 0x000000011600780c */ /* 0x000fc60003f04070 */
[----:B------:R-:W-:-:S04]  /*1ed0*/  USEL UR4, UR51, 0x1, UP0 ;  /* 0x0000000133047887 */ /* 0x000fc80008000000 */
[----:B------:R-:W-:-:S04]  /*1ee0*/  UIADD3 UR4, UR50, UR51, -UR4 ;  /* 0x0000003332047290 */ /* 0x000fc8000fffe804 */
[----:B------:R-:W-:-:S04]  /*1ef0*/  USHF.L.U32 UR4, UR4, 0x3, URZ ;  /* 0x0000000304047899 */ /* 0x000fc8000800063f */
[----:B------:R-:W-:-:S04]  /*1f00*/  ULOP3.LUT UR4, UR4, 0x18, URZ, 0xc0, !UPT ;  /* 0x0000001804047892 */ /* 0x000fc8000f8ec03f */
[----:B------:R-:W-:-:S04]  /*1f10*/  UIADD3 UR4, UR53, 0x20, UR4 ;  /* 0x0000002035047890 */ /* 0x000fc8000fffe004 */
[----:B------:R-:W-:-:S09]  /*1f20*/  UPRMT UR4, URZ, 0x654, UR4 ;  /* 0x000006543f047896 */ /* 0x000fd20008000004 */
[----:B------:R-:W-:Y:S01]  /*1f30*/  SYNCS.ARRIVE.TRANS64.RED.A1T0 RZ, [UR4], RZ ;  /* 0x000000ffffff79a7 */ /* 0x000fe20008100404 */
[----:B------:R-:W-:Y:S05]  /*1f40*/  @P0 BRA `(.L_x_31) ;  /* 0x0000000000040947 */ /* 0x000fea0003800000 */
[----:B------:R-:W-:Y:S01]  /*1f50*/  BPT.TRAP 0x1 ;  /* 0x000000040000795c */ /* 0x000fe20000300000 */
.L_x_31:
[----:B------:R-:W-:Y:S01]  /*1f60*/  UIADD3 UR4, UR53, 0x200, URZ ;  /* 0x0000020035047890 */ /* 0x000fe2000fffe03f */
[----:B------:R-:W-:Y:S02]  /*1f70*/  R2UR UR42, R23 ;  /* 0x00000000172a72ca */ /* 0x000fe400000e0000 */
[----:B------:R-:W-:Y:S01]  /*1f80*/  R2UR UR41, R156 ;  /* 0x000000009c2972ca */ /* 0x000fe200000e0000 */
[----:B------:R-:W-:-:S06]  /*1f90*/  ULOP3.LUT UP0, URZ, UR4, 0x1bf, URZ, 0xc0, !UPT ;  /* 0x000001bf043f7892 */ /* 0x000fcc000f80c03f */
[----:B------:R-:W-:-:S04]  /*1fa0*/  PLOP3.LUT P0, PT, PT, PT, UP0, 0x80, 0x0 ;  /* 0x000000000000781c */ /* 0x000fc80003f0f008 */
[----:B------:R-:W-:Y:S02]  /*1fb0*/  USHF.L.U32 UR42, UR42, 0x7, URZ ;  /* 0x000000072a2a7899 */ /* 0x000fe4000800063f */
[----:B------:R-:W-:-:S07]  /*1fc0*/  USHF.L.U32 UR41, UR41, 0x8, URZ ;  /* 0x0000000829297899 */ /* 0x000fce000800063f */
[----:B------:R-:W-:Y:S05]  /*1fd0*/  @!P0 BRA `(.L_x_33) ;  /* 0x00000000007c8947 */ /* 0x000fea0003800000 */
[----:B------:R-:W-:Y:S01]  /*1fe0*/  MOV R23, 0x0 ;  /* 0x0000000000177802 */ /* 0x000fe20000000f00 */
[----:B------:R-:W-:Y:S01]  /*1ff0*/  ULDC.64 UR4, c[0x4][0x80] ;  /* 0x0100200000047ab9 */ /* 0x000fe20000000a00 */
[----:B------:R-:W-:Y:S01]  /*2000*/  ULDC.64 UR6, c[0x4][0x10] ;  /* 0x0100040000067ab9 */ /* 0x000fe20000000a00 */
[----:B-12---:R-:W-:Y:S01]  /*2010*/  MOV R4, UR4 ;  /* 0x0000000400047c02 */ /* 0x006fe20008000f00 */
[----:B------:R1:W2:Y:S01]  /*2020*/  LDC.64 R14, c[0x4][R23] ;  /* 0x01000000170e7b82 */ /* 0x0002a20000000a00 */
[----:B------:R-:W-:Y:S01]  /*2030*/  IMAD.U32 R5, RZ, RZ, UR5 ;  /* 0x00000005ff057e24 */ /* 0x000fe2000f8e00ff */
[----:B------:R-:W-:Y:S01]  /*2040*/  ULDC.64 UR4, c[0x4][0x88] ;  /* 0x0100220000047ab9 */ /* 0x000fe20000000a00 */
[----:B------:R-:W-:Y:S01]  /*2050*/  IMAD.U32 R10, RZ, RZ, UR6 ;  /* 0x00000006ff0a7e24 */ /* 0x000fe2000f8e00ff */
[----:B------:R-:W-:Y:S01]  /*2060*/  MOV R13, RZ ;  /* 0x000000ff000d7202 */ /* 0x000fe20000000f00 */
[----:B------:R-:W-:Y:S02]  /*2070*/  IMAD.U32 R6, RZ, RZ, UR4 ;  /* 0x00000004ff067e24 */ /* 0x000fe4000f8e00ff */
[----:B------:R-:W-:-:S02]  /*2080*/  IMAD.U32 R7, RZ, RZ, UR5 ;  /* 0x00000005ff077e24 */ /* 0x000fc4000f8e00ff */
[----:B------:R-:W-:Y:S02]  /*2090*/  IMAD.U32 R11, RZ, RZ, UR7 ;  /* 0x00000007ff0b7e24 */ /* 0x000fe4000f8e00ff */
[----:B------:R-:W-:Y:S02]  /*20a0*/  IMAD.MOV.U32 R8, RZ, RZ, 0x70 ;  /* 0x00000070ff087424 */ /* 0x000fe400078e00ff */
[----:B-1----:R-:W-:-:S07]  /*20b0*/  IMAD.MOV.U32 R12, RZ, RZ, 0x1 ;  /* 0x00000001ff0c7424 */ /* 0x002fce00078e00ff */
[----:B------:R-:W-:-:S07]  /*20c0*/  LEPC R20, `(.L_x_34) ;  /* 0x000000001014794e */ /* 0x000fce0000000000 */
[----:B--2--5:R-:W-:Y:S05]  /*20d0*/  CALL.ABS.NOINC R14 ;  /* 0x000000000e007343 */ /* 0x024fea0003c00000 */
.L_x_34:
[----:B------:R1:W2:Y:S01]  /*20e0*/  LDC.64 R14, c[0x4][R23] ;  /* 0x01000000170e7b82 */ /* 0x0002a20000000a00 */
[----:B------:R-:W-:Y:S01]  /*20f0*/  ULDC.64 UR4, c[0x4][0x80] ;  /* 0x0100200000047ab9 */ /* 0x000fe20000000a00 */
[----:B------:R-:W-:Y:S01]  /*2100*/  ULDC.64 UR6, c[0x4][0x10] ;  /* 0x0100040000067ab9 */ /* 0x000fe20000000a00 */
[----:B------:R-:W-:Y:S01]  /*2110*/  IMAD.U32 R4, RZ, RZ, UR4 ;  /* 0x00000004ff047e24 */ /* 0x000fe2000f8e00ff */
[----:B------:R-:W-:Y:S01]  /*2120*/  MOV R12, 0x1 ;  /* 0x00000001000c7802 */ /* 0x000fe20000000f00 */
[----:B------:R-:W-:Y:S01]  /*2130*/  IMAD.U32 R5, RZ, RZ, UR5 ;  /* 0x00000005ff057e24 */ /* 0x000fe2000f8e00ff */
[----:B------:R-:W-:Y:S01]  /*2140*/  ULDC.64 UR4, c[0x4][0x88] ;  /* 0x0100220000047ab9 */ /* 0x000fe20000000a00 */
[----:B------:R-:W-:Y:S02]  /*2150*/  IMAD.U32 R10, RZ, RZ, UR6 ;  /* 0x00000006ff0a7e24 */ /* 0x000fe4000f8e00ff */
[----:B------:R-:W-:Y:S02]  /*2160*/  IMAD.U32 R6, RZ, RZ, UR4 ;  /* 0x00000004ff067e24 */ /* 0x000fe4000f8e00ff */
[----:B------:R-:W-:-:S02]  /*2170*/  IMAD.U32 R7, RZ, RZ, UR5 ;  /* 0x00000005ff077e24 */ /* 0x000fc4000f8e00ff */
[----:B------:R-:W-:Y:S02]  /*2180*/  IMAD.U32 R11, RZ, RZ, UR7 ;  /* 0x00000007ff0b7e24 */ /* 0x000fe4000f8e00ff */
[----:B------:R-:W-:Y:S02]  /*2190*/  IMAD.MOV.U32 R8, RZ, RZ, 0x70 ;  /* 0x00000070ff087424 */ /* 0x000fe400078e00ff */
[----:B-1----:R-:W-:-:S07]  /*21a0*/  IMAD.MOV.U32 R13, RZ, RZ, RZ ;  /* 0x000000ffff0d7224 */ /* 0x002fce00078e00ff */
[----:B------:R-:W-:-:S07]  /*21b0*/  LEPC R20, `(.L_x_33) ;  /* 0x000000001014794e */ /* 0x000fce0000000000 */
[----:B--2---:R-:W-:Y:S05]  /*21c0*/  CALL.ABS.NOINC R14 ;  /* 0x000000000e007343 */ /* 0x004fea0003c00000 */
.L_x_33:
[----:B------:R-:W-:Y:S02]  /*21d0*/  ULDC.64 UR4, c[0x0][0x590] ;  /* 0x0001640000047ab9 */ /* 0x000fe40000000a00 */
[----:B------:R-:W-:Y:S02]  /*21e0*/  IMAD.U32 R161, RZ, RZ, UR4 ;  /* 0x00000004ffa17e24 */ /* 0x000fe4000f8e00ff */
[----:B------:R-:W-:-:S03]  /*21f0*/  IMAD.U32 R163, RZ, RZ, UR5 ;  /* 0x00000005ffa37e24 */ /* 0x000fc6000f8e00ff */
[----:B------:R-:W-:-:S04]  /*2200*/  ISETP.NE.U32.AND P0, PT, R161, RZ, PT ;  /* 0x000000ffa100720c */ /* 0x000fc80003f05070 */
[----:B------:R-:W-:-:S13]  /*2210*/  ISETP.NE.AND.EX P0, PT, R163, RZ, PT, P0 ;  /* 0x000000ffa300720c */ /* 0x000fda0003f05300 */
[----:B------:R-:W-:Y:S05]  /*2220*/  @!P0 BRA `(.L_x_35) ;  /* 0x0000000000348947 */ /* 0x000fea0003800000 */
[----:B------:R-:W-:Y:S02]  /*2230*/  ULDC.64 UR4, c[0x0][0x588] ;  /* 0x0001620000047ab9 */ /* 0x000fe40000000a00 */
[----:B------:R-:W-:-:S04]  /*2240*/  ISETP.NE.U32.AND P1, PT, RZ, UR4, PT ;  /* 0x00000004ff007c0c */ /* 0x000fc8000bf25070 */
[----:B------:R-:W-:-:S13]  /*2250*/  ISETP.NE.AND.EX P1, PT, RZ, UR5, PT, P1 ;  /* 0x00000005ff007c0c */ /* 0x000fda000bf25310 */
[----:B------:R-:W-:Y:S05]  /*2260*/  @!P1 BRA `(.L_x_36) ;  /* 0x0000000000189947 */ /* 0x000fea0003800000 */
[----:B-12---:R-:W1:Y:S01]  /*2270*/  LDC.64 R4, c[0x0][0x588] ;  /* 0x00016200ff047b82 */ /* 0x006e620000000a00 */
[----:B------:R-:W-:-:S04]  /*2280*/  IMAD R3, R161, UR43, RZ ;  /* 0x0000002ba1037c24 */ /* 0x000fc8000f8e02ff */
[----:B-1----:R-:W-:-:S05]  /*2290*/  IMAD.WIDE R4, R3, 0x4, R4 ;  /* 0x0000000403047825 */ /* 0x002fca00078e0204 */
[----:B-----5:R3:W5:Y:S01]  /*22a0*/  LDG.E R155, desc[UR48][R4.64] ;  /* 0x00000030049b7981 */ /* 0x020762000c1e1900 */
[----:B------:R-:W-:Y:S01]  /*22b0*/  IMAD.MOV.U32 R152, RZ, RZ, 0x1 ;  /* 0x00000001ff987424 */ /* 0x000fe200078e00ff */
[----:B------:R-:W-:Y:S06]  /*22c0*/  BRA `(.L_x_35) ;  /* 0x00000000000c7947 */ /* 0x000fec0003800000 */
.L_x_36:
[----:B------:R-:W-:Y:S01]  /*22d0*/  ULDC UR4, c[0x0][0x580] ;  /* 0x0001600000047ab9 */ /* 0x000fe20000000800 */
[----:B------:R-:W-:Y:S02]  /*22e0*/  IMAD.MOV.U32 R152, RZ, RZ, 0x1 ;  /* 0x00000001ff987424 */ /* 0x000fe400078e00ff */
[----:B-----5:R-:W-:-:S07]  /*22f0*/  IMAD.U32 R155, RZ, RZ, UR4 ;  /* 0x00000004ff9b7e24 */ /* 0x020fce000f8e00ff */
.L_x_35:
[----:B------:R-:W4:Y:S02]  /*2300*/  LDC.64 R6, c[0x0][0x5b0] ;  /* 0x00016c00ff067b82 */ /* 0x000f240000000a00 */
[----:B----4-:R-:W-:-:S04]  /*2310*/  ISETP.NE.U32.AND P1, PT, R6, RZ, PT ;  /* 0x000000ff0600720c */ /* 0x010fc80003f25070 */
[----:B------:R-:W-:-:S13]  /*2320*/  ISETP.NE.AND.EX P1, PT, R7, RZ, PT, P1 ;  /* 0x000000ff0700720c */ /* 0x000fda0003f25310 */
[----:B------:R-:W-:Y:S05]  /*2330*/  @!P1 BRA `(.L_x_37) ;  /* 0x00000000002c9947 */ /* 0x000fea0003800000 */
[----:B------:R-:W-:Y:S02]  /*2340*/  ULDC.64 UR4, c[0x0][0x5a8] ;  /* 0x00016a0000047ab9 */ /* 0x000fe40000000a00 */
[----:B------:R-:W-:-:S04]  /*2350*/  ISETP.NE.U32.AND P1, PT, RZ, UR4, PT ;  /* 0x00000004ff007c0c */ /* 0x000fc8000bf25070 */
[----:B------:R-:W-:-:S13]  /*2360*/  ISETP.NE.AND.EX P1, PT, RZ, UR5, PT, P1 ;  /* 0x00000005ff007c0c */ /* 0x000fda000bf25310 */
[----:B------:R-:W-:Y:S05]  /*2370*/  @!P1 BRA `(.L_x_38) ;  /* 0x0000000000149947 */ /* 0x000fea0003800000 */
[----:B-123--:R-:W1:Y:S01]  /*2380*/  LDC.64 R4, c[0x0][0x5a8] ;  /* 0x00016a00ff047b82 */ /* 0x00ee620000000a00 */
[----:B------:R-:W-:-:S04]  /*2390*/  IMAD R3, R6, UR43, RZ ;  /* 0x0000002b06037c24 */ /* 0x000fc8000f8e02ff */
[----:B-1----:R-:W-:-:S05]  /*23a0*/  IMAD.WIDE R4, R3, 0x4, R4 ;  /* 0x0000000403047825 */ /* 0x002fca00078e0204 */
[----:B-----5:R4:W5:Y:S01]  /*23b0*/  LDG.E R154, desc[UR48][R4.64] ;  /* 0x00000030049a7981 */ /* 0x020962000c1e1900 */
[----:B------:R-:W-:Y:S05]  /*23c0*/  BRA `(.L_x_37) ;  /* 0x0000000000087947 */ /* 0x000fea0003800000 */
.L_x_38:
[----:B------:R-:W-:Y:S02]  /*23d0*/  ULDC UR4, c[0x0][0x5a0] ;  /* 0x0001680000047ab9 */ /* 0x000fe40000000800 */
[----:B-----5:R-:W-:-:S07]  /*23e0*/  IMAD.U32 R154, RZ, RZ, UR4 ;  /* 0x00000004ff9a7e24 */ /* 0x020fce000f8e00ff */
.L_x_37:
[----:B------:R-:W-:Y:S01]  /*23f0*/  ULDC.64 UR4, c[0x0][0x588] ;  /* 0x0001620000047ab9 */ /* 0x000fe20000000a00 */
[----:B------:R-:W-:Y:S01]  /*2400*/  ISETP.NE.U32.AND P1, PT, R161, RZ, PT ;  /* 0x000000ffa100720c */ /* 0x000fe20003f25070 */
[----:B------:R-:W-:Y:S02]  /*2410*/  UISETP.NE.U32.AND UP0, UPT, UR4, URZ, UPT ;  /* 0x0000003f0400728c */ /* 0x000fe4000bf05070 */
[----:B------:R-:W-:Y:S01]  /*2420*/  ISETP.NE.U32.AND P3, PT, RZ, UR4, PT ;  /* 0x00000004ff007c0c */ /* 0x000fe2000bf65070 */
[----:B------:R-:W-:Y:S01]  /*2430*/  IMAD.MOV.U32 R0, RZ, RZ, 0x1 ;  /* 0x00000001ff007424 */ /* 0x000fe200078e00ff */
[----:B------:R-:W-:Y:S01]  /*2440*/  ISETP.NE.AND.EX P4, PT, R163, RZ, PT, P1 ;  /* 0x000000ffa300720c */ /* 0x000fe20003f85310 */
[----:B------:R-:W-:Y:S02]  /*2450*/  UISETP.NE.AND.EX UP0, UPT, UR5, URZ, UPT, UP0 ;  /* 0x0000003f0500728c */ /* 0x000fe4000bf05300 */
[----:B------:R-:W-:Y:S02]  /*2460*/  ISETP.NE.AND.EX P3, PT, RZ, UR5, PT, P3 ;  /* 0x00000005ff007c0c */ /* 0x000fe4000bf65330 */
[----:B-12---:R-:W-:-:S02]  /*2470*/  MOV R3, 0x1 ;  /* 0x0000000100037802 */ /* 0x006fc40000000f00 */
[----:B------:R-:W-:-:S04]  /*2480*/  PLOP3.LUT P2, PT, PT, PT, UP0, 0x80, 0x0 ;  /* 0x000000000000781c */ /* 0x000fc80003f4f008 */
[----:B------:R-:W-:-:S05]  /*2490*/  PLOP3.LUT P2, PT, P2, PT, PT, 0x8, 0x0 ;  /* 0x000000000000781c */ /* 0x000fca000174e170 */
[----:B------:R-:W-:Y:S08]  /*24a0*/  @P3 BRA P4, `(.L_x_39) ;  /* 0x0000000000283947 */ /* 0x000ff00002000000 */
[----:B------:R-:W-:Y:S04]  /*24b0*/  BSSY B0, `(.L_x_40) ;  /* 0x0000008000007945 */ /* 0x000fe80003800000 */
[----:B------:R-:W-:Y:S05]  /*24c0*/  @!P0 BRA `(.L_x_41) ;  /* 0x0000000000148947 */ /* 0x000fea0003800000 */
[----:B------:R-:W-:Y:S02]  /*24d0*/  LOP3.LUT P4, RZ, R152, 0xff, RZ, 0xc0, !PT ;  /* 0x000000ff98ff7812 */ /* 0x000fe4000788c0ff */
[----:B------:R-:W-:-:S11]  /*24e0*/  PLOP3.LUT P3, PT, P2, PT, PT, 0x80, 0x0 ;  /* 0x000000000000781c */ /* 0x000fd6000176f070 */
[----:B------:R-:W-:Y:S05]  /*24f0*/  @!P4 BRA `(.L_x_42) ;  /* 0x00000000000cc947 */ /* 0x000fea0003800000 */
[----:B-----5:R-:W-:Y:S01]  /*2500*/  FSETP.EQ.AND P3, PT, R155, RZ, PT ;  /* 0x000000ff9b00720b */ /* 0x020fe20003f62000 */
[----:B------:R-:W-:-:S12]  /*2510*/  BRA `(.L_x_42) ;  /* 0x0000000000047947 */ /* 0x000fd80003800000 */
.L_x_41:
[----:B-----5:R-:W-:-:S13]  /*2520*/  FSETP.EQ.AND P3, PT, R155, RZ, PT ;  /* 0x000000ff9b00720b */ /* 0x020fda0003f62000 */
.L_x_42:
[----:B------:R-:W-:Y:S05]  /*2530*/  BSYNC B0 ;  /* 0x0000000000007941 */ /* 0x000fea0003800000 */
.L_x_40:
[----:B------:R-:W-:-:S07]  /*2540*/  SEL R3, RZ, 0x1, P3 ;  /* 0x00000001ff037807 */ /* 0x000fce0001800000 */
.L_x_39:
[----:B------:R-:W-:Y:S04]  /*2550*/  BSSY B0, `(.L_x_43) ;  /* 0x0000007000007945 */ /* 0x000fe80003800000 */
[----:B------:R-:W-:Y:S05]  /*2560*/  @!P0 BRA `(.L_x_44) ;  /* 0x0000000000108947 */ /* 0x000fea0003800000 */
[----:B------:R-:W-:-:S13]  /*2570*/  LOP3.LUT P0, RZ, R152, 0xff, RZ, 0xc0, !PT ;  /* 0x000000ff98ff7812 */ /* 0x000fda000780c0ff */
[----:B------:R-:W-:Y:S05]  /*2580*/  @!P0 BRA `(.L_x_45) ;  /* 0x00000000000c8947 */ /* 0x000fea0003800000 */
[----:B-----5:R-:W-:Y:S01]  /*2590*/  FSETP.EQ.AND P2, PT, R155, RZ, PT ;  /* 0x000000ff9b00720b */ /* 0x020fe20003f42000 */
[----:B------:R-:W-:-:S12]  /*25a0*/  BRA `(.L_x_45) ;  /* 0x0000000000047947 */ /* 0x000fd80003800000 */
.L_x_44:
[----:B-----5:R-:W-:-:S13]  /*25b0*/  FSETP.EQ.AND P2, PT, R155, RZ, PT ;  /* 0x000000ff9b00720b */ /* 0x020fda0003f42000 */
.L_x_45:
[----:B------:R-:W-:Y:S05]  /*25c0*/  BSYNC B0 ;  /* 0x0000000000007941 */ /* 0x000fea0003800000 */
.L_x_43:
[----:B---34-:R-:W-:Y:S01]  /*25d0*/  PRMT R4, R3, 0x9910, RZ ;  /* 0x0000991003047816 */ /* 0x018fe200000000ff */
[----:B------:R-:W-:Y:S01]  /*25e0*/  BSSY B0, `(.L_x_46) ;  /* 0x0000025000007945 */ /* 0x000fe20003800000 */
[----:B------:R-:W-:Y:S01]  /*25f0*/  IMAD.MOV.U32 R3, RZ, RZ, RZ ;  /* 0x000000ffff037224 */ /* 0x000fe200078e00ff */
[----:B------:R-:W-:Y:S02]  /*2600*/  CS2R R6, SRZ ;  /* 0x0000000000067805 */ /* 0x000fe4000001ff00 */
[----:B------:R-:W-:Y:S02]  /*2610*/  ISETP.NE.AND P3, PT, R4, RZ, PT ;  /* 0x000000ff0400720c */ /* 0x000fe40003f65270 */
[----:B------:R-:W-:Y:S02]  /*2620*/  CS2R R4, SRZ ;  /* 0x0000000000047805 */ /* 0x000fe4000001ff00 */
[----:B------:R-:W-:Y:S02]  /*2630*/  CS2R R10, SRZ ;  /* 0x00000000000a7805 */ /* 0x000fe4000001ff00 */
[----:B------:R-:W-:-:S07]  /*2640*/  CS2R R8, SRZ ;  /* 0x0000000000087805 */ /* 0x000fce000001ff00 */
[----:B------:R-:W-:Y:S05]  /*2650*/  @!P3 BRA `(.L_x_47) ;  /* 0x000000000074b947 */ /* 0x000fea0003800000 */
[----:B------:R-:W-:-:S13]  /*2660*/  ISETP.NE.AND P0, PT, R157, 0x3, PT ;  /* 0x000000039d00780c */ /* 0x000fda0003f05270 */
[----:B------:R-:W-:Y:S05]  /*2670*/  @!P0 BRA `(.L_x_48) ;  /* 0x0000000000048947 */ /* 0x000fea0003800000 */
[----:B------:R-:W-:Y:S01]  /*2680*/  BPT.TRAP 0x1 ;  /* 0x000000040000795c */ /* 0x000fe20000300000 */
.L_x_48:
[----:B------:R-:W-:Y:S01]  /*2690*/  SHF.L.U32 R4, RZ, 0x1f, RZ ;  /* 0x0000001fff047819 */ /* 0x000fe200000006ff */
[----:B------:R-:W-:Y:S02]  /*26a0*/  IMAD.MOV.U32 R3, RZ, RZ, 0x1 ;  /* 0x00000001ff037424 */ /* 0x000fe400078e00ff */
[----:B------:R-:W-:Y:S01]  /*26b0*/  IMAD.MOV.U32 R7, RZ, RZ, RZ ;  /* 0x000000ffff077224 */ /* 0x000fe200078e00ff */
[----:B------:R-:W1:Y:S02]  /*26c0*/  SYNCS.PHASECHK.TRANS64.TRYWAIT P0, [UR53+0x40], R4 ;  /* 0x00004004ff0075a7 */ /* 0x000e640008000175 */
[----:B-1----:R-:W-:Y:S05]  /*26d0*/  @!P0 BRA `(.L_x_49) ;  /* 0x0000007000a88947 */ /* 0x002fea0003800000 */
.L_x_233:
[----:B------:R-:W-:Y:S01]  /*26e0*/  IMAD.MOV.U32 R6, RZ, RZ, RZ ;  /* 0x000000ffff067224 */ /* 0x000fe200078e00ff */
[----:B-1----:R-:W-:Y:S02]  /*26f0*/  CS2R R4, SRZ ;  /* 0x0000000000047805 */ /* 0x002fe4000001ff00 */
[----:B------:R-:W-:Y:S02]  /*2700*/  CS2R R10, SRZ ;  /* 0x00000000000a7805 */ /* 0x000fe4000001ff00 */
[----:B------:R-:W-:Y:S01]  /*2710*/  CS2R R8, SRZ ;  /* 0x0000000000087805 */ /* 0x000fe2000001ff00 */
[----:B------:R-:W-:Y:S06]  /*2720*/  @P2 BRA `(.L_x_47) ;  /* 0x0000000000402947 */ /* 0x000fec0003800000 */
[C---:B------:R-:W-:Y:S01]  /*2730*/  IMAD.SHL.U32 R4, R18.reuse, 0x10, RZ ;  /* 0x0000001012047824 */ /* 0x040fe200078e00ff */
[----:B------:R-:W-:Y:S01]  /*2740*/  SHF.R.U32.HI R7, RZ, 0x1, R18 ;  /* 0x00000001ff077819 */ /* 0x000fe20000011612 */
[C---:B------:R-:W-:Y:S01]  /*2750*/  IMAD.SHL.U32 R5, R18.reuse, 0x20, RZ ;  /* 0x0000002012057824 */ /* 0x040fe200078e00ff */
[----:B------:R-:W-:Y:S01]  /*2760*/  SHF.L.U32 R9, R18, 0x2, RZ ;  /* 0x0000000212097819 */ /* 0x000fe200000006ff */
[----:B------:R-:W-:Y:S05]  /*2770*/  WARPSYNC.ALL ;  /* 0x0000000000007948 */ /* 0x000fea0003800000 */
[----:B------:R-:W-:Y:S02]  /*2780*/  LOP3.LUT R4, R4, 0xe00, RZ, 0xc0, !PT ;  /* 0x00000e0004047812 */ /* 0x000fe400078ec0ff */
[----:B------:R-:W-:-:S02]  /*2790*/  LOP3.LUT R6, R5, 0xc0, RZ, 0xc0, !PT ;  /* 0x000000c005067812 */ /* 0x000fc400078ec0ff */
[----:B------:R-:W-:Y:S02]  /*27a0*/  LOP3.LUT R4, R4, 0x20, R5, 0xf8, !PT ;  /* 0x0000002004047812 */ /* 0x000fe400078ef805 */
[----:B------:R-:W-:Y:S02]  /*27b0*/  LOP3.LUT R6, R6, 0x8, R7, 0xf8, !PT ;  /* 0x0000000806067812 */ /* 0x000fe400078ef807 */
[----:B------:R-:W-:Y:S02]  /*27c0*/  LOP3.LUT R4, R4, 0x100, R5, 0xf8, !PT ;  /* 0x0000010004047812 */ /* 0x000fe400078ef805 */
[----:B------:R-:W-:-:S04]  /*27d0*/  LOP3.LUT R9, R6, 0x18, R9, 0x78, !PT ;  /* 0x0000001806097812 */ /* 0x000fc800078e7809 */
[----:B------:R-:W-:-:S04]  /*27e0*/  LOP3.LUT R4, R4, R9, RZ, 0xfc, !PT ;  /* 0x0000000904047212 */ /* 0x000fc800078efcff */
[----:B------:R-:W-:-:S05]  /*27f0*/  LEA R8, R4, UR53, 0x1 ;  /* 0x0000003504087c11 */ /* 0x000fca000f8e08ff */
[----:B------:R-:W-:Y:S02]  /*2800*/  IMAD R4, R153, 0x2, R8 ;  /* 0x0000000299047824 */ /* 0x000fe400078e0208 */
[----:B------:R-:W1:Y:S04]  /*2810*/  LDSM.16.M88.4 R8, [R8+0x200] ;  /* 0x000200000808783b */ /* 0x000e680000000200 */
[----:B------:R-:W2:Y:S02]  /*2820*/  LDSM.16.M88.4 R4, [R4+0x200] ;  /* 0x000200000404783b */ /* 0x000ea40000000200 */
.L_x_47:
[----:B------:R-:W-:Y:S05]  /*2830*/  BSYNC B0 ;  /* 0x0000000000007941 */ /* 0x000fea0003800000 */
.L_x_46:
[----:B------:R-:W-:Y:S01]  /*2840*/  IMAD.SHL.U32 R180, R18, 0x20, RZ ;  /* 0x0000002012b47824 */ /* 0x000fe200078e00ff */
[C---:B-1----:R-:W-:Y:S01]  /*2850*/  LOP3.LUT R20, R9.reuse, 0xffff0000, RZ, 0xc0, !PT ;  /* 0xffff000009147812 */ /* 0x042fe200078ec0ff */
[----:B------:R-:W-:Y:S01]  /*2860*/  IMAD.U32 R14, R9, 0x10000, RZ ;  /* 0x00010000090e7824 */ /* 0x000fe200078e00ff */
[----:B------:R-:W-:Y:S01]  /*2870*/  SHF.R.U32.HI R164, RZ, 0x1, R18 ;  /* 0x00000001ffa47819 */ /* 0x000fe20000011612 */
[C---:B------:R-:W-:Y:S01]  /*2880*/  IMAD.U32 R160, R11.reuse, 0x10000, RZ ;  /* 0x000100000ba07824 */ /* 0x040fe200078e00ff */
[----:B------:R-:W-:Y:S01]  /*2890*/  LOP3.LUT R9, R180, 0xc0, RZ, 0xc0, !PT ;  /* 0x000000c0b4097812 */ /* 0x000fe200078ec0ff */
[----:B------:R-:W-:Y:S01]  /*28a0*/  IMAD.U32 R12, R8, 0x10000, RZ ;  /* 0x00010000080c7824 */ /* 0x000fe200078e00ff */
[----:B------:R-:W-:Y:S01]  /*28b0*/  LOP3.LUT R162, R11, 0xffff0000, RZ, 0xc0, !PT ;  /* 0xffff00000ba27812 */ /* 0x000fe200078ec0ff */
[----:B------:R-:W-:Y:S01]  /*28c0*/  IMAD.U32 R156, R10, 0x10000, RZ ;  /* 0x000100000a9c7824 */ /* 0x000fe200078e00ff */
[----:B------:R-:W-:Y:S01]  /*28d0*/  LOP3.LUT R11, R9, 0x8, R164, 0xf8, !PT ;  /* 0x00000008090b7812 */ /* 0x000fe200078ef8a4 */
[----:B--2---:R-:W-:Y:S01]  /*28e0*/  IMAD.U32 R164, R4, 0x10000, RZ ;  /* 0x0001000004a47824 */ /* 0x004fe200078e00ff */
[----:B------:R-:W-:Y:S01]  /*28f0*/  SHF.L.U32 R9, R18, 0x4, RZ ;  /* 0x0000000412097819 */ /* 0x000fe200000006ff */
[----:B------:R-:W-:Y:S01]  /*2900*/  IMAD.U32 R172, R6, 0x10000, RZ ;  /* 0x0001000006ac7824 */ /* 0x000fe200078e00ff */
[----:B------:R-:W-:Y:S01]  /*2910*/  LOP3.LUT R166, R4, 0xffff0000, RZ, 0xc0, !PT ;  /* 0xffff000004a67812 */ /* 0x000fe200078ec0ff */
[C---:B-----5:R-:W-:Y:S01]  /*2920*/  FMUL R15, R155.reuse, R14 ;  /* 0x0000000e9b0f7220 */ /* 0x060fe20000400000 */
[----:B------:R-:W-:Y:S01]  /*2930*/  LOP3.LUT R4, R18, 0xff, RZ, 0xc0, !PT ;  /* 0x000000ff12047812 */ /* 0x000fe200078ec0ff */
[----:B------:R-:W-:Y:S01]  /*2940*/  FMUL R13, R155, R12 ;  /* 0x0000000c9b0d7220 */ /* 0x000fe20000400000 */
[----:B------:R-:W-:Y:S01]  /*2950*/  LOP3.LUT R9, R9, 0xe00, RZ, 0xc0, !PT ;  /* 0x00000e0009097812 */ /* 0x000fe200078ec0ff */
[C---:B------:R-:W-:Y:S01]  /*2960*/  FMUL R14, R155.reuse, R20 ;  /* 0x000000149b0e7220 */ /* 0x040fe20000400000 */
[----:B------:R-:W-:Y:S01]  /*2970*/  LOP3.LUT R8, R8, 0xffff0000, RZ, 0xc0, !PT ;  /* 0xffff000008087812 */ /* 0x000fe200078ec0ff */
[----:B------:R-:W-:Y:S01]  /*2980*/  VIADD R4, R4, 0x1f ;  /* 0x0000001f04047836 */ /* 0x000fe20000000000 */
[----:B------:R-:W-:Y:S01]  /*2990*/  LOP3.LUT R10, R10, 0xffff0000, RZ, 0xc0, !PT ;  /* 0xffff00000a0a7812 */ /* 0x000fe200078ec0ff */
[----:B------:R-:W-:Y:S01]  /*29a0*/  FMUL R21, R155, R156 ;  /* 0x0000009c9b157220 */ /* 0x000fe20000400000 */
[----:B------:R-:W-:Y:S01]  /*29b0*/  LOP3.LUT R174, R6, 0xffff0000, RZ, 0xc0, !PT ;  /* 0xffff000006ae7812 */ /* 0x000fe200078ec0ff */
[----:B------:R-:W-:Y:S01]  /*29c0*/  IMAD.SHL.U32 R6, R18, 0x4, RZ ;  /* 0x0000000412067824 */ /* 0x000fe200078e00ff */
[--C-:B------:R-:W-:Y:S01]  /*29d0*/  LOP3.LUT R9, R9, 0x20, R180.reuse, 0xf8, !PT ;  /* 0x0000002009097812 */ /* 0x100fe200078ef8b4 */
[C---:B------:R-:W-:Y:S01]  /*29e0*/  FMUL R12, R155.reuse, R8 ;  /* 0x000000089b0c7220 */ /* 0x040fe20000400000 */
[----:B------:R-:W-:Y:S01]  /*29f0*/  FMUL R20, R155, R10 ;  /* 0x0000000a9b147220 */ /* 0x000fe20000400000 */
[----:B------:R-:W-:Y:S01]  /*2a00*/  IMAD.U32 R168, R5, 0x10000, RZ ;  /* 0x0001000005a87824 */ /* 0x000fe200078e00ff */
[----:B------:R-:W-:Y:S01]  /*2a10*/  LOP3.LUT R9, R9, 0x100, R180, 0xf8, !PT ;  /* 0x0000010009097812 */ /* 0x000fe200078ef8b4 */
[----:B------:R-:W-:Y:S01]  /*2a20*/  FMUL R23, R155, R160 ;  /* 0x000000a09b177220 */ /* 0x000fe20000400000 */
[----:B------:R-:W-:Y:S01]  /*2a30*/  LOP3.LUT R170, R5, 0xffff0000, RZ, 0xc0, !PT ;  /* 0xffff000005aa7812 */ /* 0x000fe200078ec0ff */
[C---:B------:R-:W-:Y:S01]  /*2a40*/  FFMA R5, R154.reuse, R26, R15 ;  /* 0x0000001a9a057223 */ /* 0x040fe2000000000f */
[----:B------:R-:W-:Y:S01]  /*2a50*/  LOP3.LUT R180, R11, 0x18, R6, 0x78, !PT ;  /* 0x000000180bb47812 */ /* 0x000fe200078e7806 */
[----:B------:R-:W-:Y:S01]  /*2a60*/  FFMA R6, R154, R27, R14 ;  /* 0x0000001b9a067223 */ /* 0x000fe2000000000e */
[----:B------:R-:W-:Y:S01]  /*2a70*/  ISETP.GT.U32.AND P0, PT, R4, 0x3e, PT ;  /* 0x0000003e0400780c */ /* 0x000fe20003f04070 */
[----:B------:R-:W-:Y:S01]  /*2a80*/  FMUL R156, R155, R162 ;  /* 0x000000a29b9c7220 */ /* 0x000fe20000400000 */
[C---:B------:R-:W-:Y:S01]  /*2a90*/  FFMA R4, R154.reuse, R24, R13 ;  /* 0x000000189a047223 */ /* 0x040fe2000000000d */
[C---:B------:R-:W-:Y:S01]  /*2aa0*/  FFMA R25, R154.reuse, R25, R12 ;  /* 0x000000199a197223 */ /* 0x040fe2000000000c */
[C---:B------:R-:W-:Y:S01]  /*2ab0*/  FFMA R28, R154.reuse, R28, R21 ;  /* 0x0000001c9a1c7223 */ /* 0x040fe20000000015 */
[----:B------:R-:W-:Y:S01]  /*2ac0*/  FFMA R29, R154, R29, R20 ;  /* 0x0000001d9a1d7223 */ /* 0x000fe20000000014 */
[C---:B------:R-:W-:Y:S01]  /*2ad0*/  LOP3.LUT R178, R7.reuse, 0xffff0000, RZ, 0xc0, !PT ;  /* 0xffff000007b27812 */ /* 0x040fe200078ec0ff */
[----:B------:R-:W-:-:S02]  /*2ae0*/  IMAD.U32 R176, R7, 0x10000, RZ ;  /* 0x0001000007b07824 */ /* 0x000fc400078e00ff */
[C---:B------:R-:W-:Y:S01]  /*2af0*/  FFMA R7, R154.reuse, R30, R23 ;  /* 0x0000001e9a077223 */ /* 0x040fe20000000017 */
[----:B------:R-:W-:Y:S01]  /*2b00*/  FFMA R8, R154, R31, R156 ;  /* 0x0000001f9a087223 */ /* 0x000fe2000000009c */
[----:B------:R-:W-:Y:S01]  /*2b10*/  F2FP.BF16.F32.PACK_AB R5, R6, R5 ;  /* 0x000000050605723e */ /* 0x000fe200000010ff */
[----:B------:R-:W-:Y:S01]  /*2b20*/  FMUL R27, R155, R168 ;  /* 0x000000a89b1b7220 */ /* 0x000fe20000400000 */
[----:B------:R-:W-:Y:S01]  /*2b30*/  F2FP.BF16.F32.PACK_AB R4, R25, R4 ;  /* 0x000000041904723e */ /* 0x000fe200000010ff */
[----:B------:R-:W-:Y:S01]  /*2b40*/  FMUL R30, R155, R170 ;  /* 0x000000aa9b1e7220 */ /* 0x000fe20000400000 */
[----:B------:R-:W-:Y:S01]  /*2b50*/  F2FP.BF16.F32.PACK_AB R6, R29, R28 ;  /* 0x0000001c1d06723e */ /* 0x000fe200000010ff */
[----:B------:R-:W-:Y:S01]  /*2b60*/  FMUL R25, R155, R164 ;  /* 0x000000a49b197220 */ /* 0x000fe20000400000 */
[----:B------:R-:W-:Y:S01]  /*2b70*/  LOP3.LUT R24, R9, R180, RZ, 0xfc, !PT ;  /* 0x000000b409187212 */ /* 0x000fe200078efcff */
[C---:B------:R-:W-:Y:S01]  /*2b80*/  FMUL R28, R155.reuse, R166 ;  /* 0x000000a69b1c7220 */ /* 0x040fe20000400000 */
[C---:B------:R-:W-:Y:S01]  /*2b90*/  FMUL R29, R155.reuse, R172 ;  /* 0x000000ac9b1d7220 */ /* 0x040fe20000400000 */
[C---:B------:R-:W-:Y:S01]  /*2ba0*/  FMUL R160, R155.reuse, R174 ;  /* 0x000000ae9ba07220 */ /* 0x040fe20000400000 */
[C---:B------:R-:W-:Y:S01]  /*2bb0*/  FMUL R159, R155.reuse, R176 ;  /* 0x000000b09b9f7220 */ /* 0x040fe20000400000 */
[----:B------:R-:W-:Y:S01]  /*2bc0*/  FMUL R162, R155, R178 ;  /* 0x000000b29ba27220 */ /* 0x000fe20000400000 */
[----:B------:R-:W-:Y:S01]  /*2bd0*/  F2FP.BF16.F32.PACK_AB R7, R8, R7 ;  /* 0x000000070807723e */ /* 0x000fe200000010ff */
[C---:B------:R-:W-:Y:S01]  /*2be0*/  FFMA R9, R154.reuse, R34, R27 ;  /* 0x000000229a097223 */ /* 0x040fe2000000001b */
[C---:B------:R-:W-:Y:S01]  /*2bf0*/  FFMA R10, R154.reuse, R35, R30 ;  /* 0x000000239a0a7223 */ /* 0x040fe2000000001e */
[C---:B------:R-:W-:Y:S01]  /*2c00*/  FFMA R8, R154.reuse, R32, R25 ;  /* 0x000000209a087223 */ /* 0x040fe20000000019 */
[C---:B------:R-:W-:Y:S01]  /*2c10*/  FFMA R33, R154.reuse, R33, R28 ;  /* 0x000000219a217223 */ /* 0x040fe2000000001c */
[C---:B------:R-:W-:Y:S01]  /*2c20*/  FFMA R36, R154.reuse, R36, R29 ;  /* 0x000000249a247223 */ /* 0x040fe2000000001d */
[C---:B------:R-:W-:Y:S01]  /*2c30*/  FFMA R37, R154.reuse, R37, R160 ;  /* 0x000000259a257223 */ /* 0x040fe200000000a0 */
[C---:B------:R-:W-:Y:S01]  /*2c40*/  FFMA R11, R154.reuse, R38, R159 ;  /* 0x000000269a0b7223 */ /* 0x040fe2000000009f */
[----:B------:R-:W-:Y:S01]  /*2c50*/  FFMA R26, R154, R39, R162 ;  /* 0x000000279a1a7223 */ /* 0x000fe200000000a2 */
[----:B------:R-:W-:Y:S01]  /*2c60*/  LEA R24, R24, UR53, 0x1 ;  /* 0x0000003518187c11 */ /* 0x000fe2000f8e08ff */
[----:B------:R-:W-:Y:S05]  /*2c70*/  WARPSYNC.ALL ;  /* 0x0000000000007948 */ /* 0x000fea0003800000 */
[----:B------:R-:W-:Y:S01]  /*2c80*/  F2FP.BF16.F32.PACK_AB R9, R10, R9 ;  /* 0x000000090a09723e */ /* 0x000fe200000010ff */
[----:B------:R-:W-:Y:S01]  /*2c90*/  IMAD R32, R153, 0x2, R24 ;  /* 0x0000000299207824 */ /* 0x000fe200078e0218 */
[----:B------:R-:W-:Y:S01]  /*2ca0*/  F2FP.BF16.F32.PACK_AB R8, R33, R8 ;  /* 0x000000082108723e */ /* 0x000fe200000010ff */
[----:B------:R1:W-:Y:S01]  /*2cb0*/  STSM.16.M88.4 [R24+0x200], R4 ;  /* 0x0002000418007844 */ /* 0x0003e20000000200 */
[----:B------:R-:W-:Y:S01]  /*2cc0*/  F2FP.BF16.F32.PACK_AB R10, R37, R36 ;  /* 0x00000024250a723e */ /* 0x000fe200000010ff */
[----:B------:R-:W-:Y:S01]  /*2cd0*/  BSSY B0, `(.L_x_50) ;  /* 0x0000011000007945 */ /* 0x000fe20003800000 */
[----:B------:R-:W-:-:S05]  /*2ce0*/  F2FP.BF16.F32.PACK_AB R11, R26, R11 ;  /* 0x0000000b1a0b723e */ /* 0x000fca00000010ff */
[----:B------:R1:W-:Y:S01]  /*2cf0*/  STSM.16.M88.4 [R32+0x200], R8 ;  /* 0x0002000820007844 */ /* 0x0003e20000000200 */
[----:B------:R-:W-:Y:S01]  /*2d00*/  @!PT LDS RZ, [RZ] ;  /* 0x00000000fffff984 */ /* 0x000fe20000000800 */
[----:B------:R-:W-:Y:S01]  /*2d10*/  @!PT LDS RZ, [RZ] ;  /* 0x00000000fffff984 */ /* 0x000fe20000000800 */
[----:B------:R-:W-:Y:S01]  /*2d20*/  @!PT LDS RZ, [RZ] ;  /* 0x00000000fffff984 */ /* 0x000fe20000000800 */
[----:B------:R-:W-:Y:S01]  /*2d30*/  @!PT LDS RZ, [RZ] ;  /* 0x00000000fffff984 */ /* 0x000fe20000000800 */
[----:B------:R2:W-:Y:S06]  /*2d40*/  MEMBAR.ALL.CTA ;  /* 0x0000000000007992 */ /* 0x0005ec0000008000 */
[----:B--2---:R-:W2:Y:S02]  /*2d50*/  FENCE.VIEW.ASYNC.S ;  /* 0x00000000000073c6 */ /* 0x004ea40000000000 */
[----:B--2---:R-:W-:Y:S06]  /*2d60*/  BAR.SYNC.DEFER_BLOCKING 0x1, 0x100 ;  /* 0x0044000000007b1d */ /* 0x004fec0000010000 */
[----:B------:R-:W-:Y:S05]  /*2d70*/  @P0 BRA `(.L_x_51) ;  /* 0x0000000000180947 */ /* 0x000fea0003800000 */
[----:B------:R-:W-:Y:S02]  /*2d80*/  UIADD3 UR4, UP0, UR54, 0x4f0, URZ ;  /* 0x000004f036047890 */ /* 0x000fe4000ff1e03f */
[----:B------:R-:W-:Y:S02]  /*2d90*/  UIADD3 UR40, UR53, 0x200, URZ ;  /* 0x0000020035287890 */ /* 0x000fe4000fffe03f */
[----:B------:R-:W-:-:S09]  /*2da0*/  UIADD3.X UR5, URZ, UR55, URZ, UP0, !UPT ;  /* 0x000000373f057290 */ /* 0x000fd200087fe43f */
[----:B------:R2:W-:Y:S01]  /*2db0*/  UTMASTG.3D [UR40], [UR4] ;  /* 0x00000028040073b5 */ /* 0x0005e20008010000 */
[----:B------:R0:W-:Y:S01]  /*2dc0*/  UTMACMDFLUSH ;  /* 0x00000000000079b7 */ /* 0x0001e20000000000 */
[----:B--2---:R-:W-:-:S04]  /*2dd0*/  DEPBAR.LE SB0, 0x1 ;  /* 0x000080400000791a */ /* 0x004fc80000000000 */
.L_x_51:
[----:B------:R-:W-:Y:S05]  /*2de0*/  BSYNC B0 ;  /* 0x0000000000007941 */ /* 0x000fea0003800000 */
.L_x_50:
[----:B------:R-:W-:Y:S01]  /*2df0*/  BAR.SYNC.DEFER_BLOCKING 0x1, 0x100 ;  /* 0x0044000000007b1d */ /* 0x000fe20000010000 */
[----:B------:R-:W-:Y:S01]  /*2e00*/  ISETP.NE.AND P4, PT, RZ, UR44, PT ;  /* 0x0000002cff007c0c */ /* 0x000fe2000bf85270 */
[----:B------:R-:W-:-:S05]  /*2e10*/  VIADD R26, R24, 0x200 ;  /* 0x00000200181a7836 */ /* 0x000fca0000000000 */
[----:B------:R-:W-:-:S07]  /*2e20*/  LEA R31, R153, R26, 0x1 ;  /* 0x0000001a991f7211 */ /* 0x000fce00078e08ff */
[----:B------:R-:W-:Y:S05]  /*2e30*/  @!P4 BRA `(.L_x_52) ;  /* 0x000000000034c947 */ /* 0x000fea0003800000 */
[----:B------:R-:W-:Y:S04]  /*2e40*/  BSSY B0, `(.L_x_53) ;  /* 0x0000009000007945 */ /* 0x000fe80003800000 */
[----:B------:R-:W-:Y:S05]  /*2e50*/  @!P3 BRA `(.L_x_54) ;  /* 0x00000000001cb947 */ /* 0x000fea0003800000 */
[----:B------:R-:W-:-:S13]  /*2e60*/  ISETP.NE.AND P4, PT, R157, 0x3, PT ;  /* 0x000000039d00780c */ /* 0x000fda0003f85270 */
[----:B------:R-:W-:Y:S05]  /*2e70*/  @!P4 BRA `(.L_x_55) ;  /* 0x000000000004c947 */ /* 0x000fea0003800000 */
[----:B------:R-:W-:Y:S01]  /*2e80*/  BPT.TRAP 0x1 ;  /* 0x000000040000795c */ /* 0x000fe20000300000 */
.L_x_55:
[----:B------:R-:W-:-:S04]  /*2e90*/  ULEA UR4, UR36, UR53, 0x3 ;  /* 0x0000003524047291 */ /* 0x000fc8000f8e183f */
[----:B------:R-:W-:-:S04]  /*2ea0*/  UIADD3 UR4, UR4, 0x60, URZ ;  /* 0x0000006004047890 */ /* 0x000fc8000fffe03f */
[----:B------:R-:W-:-:S09]  /*2eb0*/  UPRMT UR4, UR52, 0x654, UR4 ;  /* 0x0000065434047896 */ /* 0x000fd20008000004 */
[----:B------:R-:W-:Y:S03]  /*2ec0*/  SYNCS.ARRIVE.TRANS64.RED.A1T0 RZ, [UR4], RZ ;  /* 0x000000ffffff79a7 */ /* 0x000fe60008100404 */
.L_x_54:
[----:B------:R-:W-:Y:S05]  /*2ed0*/  BSYNC B0 ;  /* 0x0000000000007941 */ /* 0x000fea0003800000 */
.L_x_53:
[----:B------:R-:W-:-:S04]  /*2ee0*/  UIADD3 UR36, UR36, 0x1, URZ ;  /* 0x0000000124247890 */ /* 0x000fc8000fffe03f */
[----:B------:R-:W-:-:S04]  /*2ef0*/  UISETP.NE.AND UP0, UPT, UR36, 0x4, UPT ;  /* 0x000000042400788c */ /* 0x000fc8000bf05270 */
[----:B------:R-:W-:-:S12]  /*2f00*/  USEL UR36, UR36, URZ, UP0 ;  /* 0x0000003f24247287 */ /* 0x000fd80008000000 */
.L_x_52:
[----:B------:R-:W-:Y:S04]  /*2f10*/  BSSY B0, `(.L_x_56) ;  /* 0x0000032000007945 */ /* 0x000fe80003800000 */
[----:B------:R-:W-:Y:S05]  /*2f20*/  @!P3 BRA `(.L_x_57) ;  /* 0x0000000000c0b947 */ /* 0x000fea0003800000 */
[----:B------:R-:W-:-:S13]  /*2f30*/  ISETP.NE.AND P4, PT, R157, 0x3, PT ;  /* 0x000000039d00780c */ /* 0x000fda0003f85270 */
[----:B------:R-:W-:Y:S05]  /*2f40*/  @!P4 BRA `(.L_x_58) ;  /* 0x000000000004c947 */ /* 0x000fea0003800000 */
[----:B------:R-:W-:Y:S01]  /*2f50*/  BPT.TRAP 0x1 ;  /* 0x000000040000795c */ /* 0x000fe20000300000 */
.L_x_58:
[----:B-1----:R-:W-:Y:S01]  /*2f60*/  LEA R4, R3, UR53, 0x3 ;  /* 0x0000003503047c11 */ /* 0x002fe2000f8e18ff */
[----:B------:R-:W-:Y:S01]  /*2f70*/  BSSY B1, `(.L_x_59) ;  /* 0x0000004000017945 */ /* 0x000fe20003800000 */
[----:B------:R-:W-:-:S04]  /*2f80*/  SHF.L.U32 R5, RZ, 0x1f, RZ ;  /* 0x0000001fff057819 */ /* 0x000fc800000006ff */
[----:B------:R-:W1:Y:S02]  /*2f90*/  SYNCS.PHASECHK.TRANS64.TRYWAIT P4, [R4+URZ+0x40], R5 ;  /* 0x00004005040075a7 */ /* 0x000e64000808017f */
[----:B-1----:R-:W-:Y:S05]  /*2fa0*/  @!P4 BRA `(.L_x_60) ;  /* 0x00000068008cc947 */ /* 0x002fea0003800000 */
.L_x_234:
[----:B------:R-:W-:Y:S05]  /*2fb0*/  BSYNC B1 ;  /* 0x0000000000017941 */ /* 0x000fea0003800000 */
.L_x_59:
[----:B------:R-:W-:Y:S05]  /*2fc0*/  @P2 BRA `(.L_x_61) ;  /* 0x0000000000942947 */ /* 0x000fea0003800000 */
[----:B------:R-:W-:Y:S01]  /*2fd0*/  IMAD R12, R3, 0x2000, R26 ;  /* 0x00002000030c7824 */ /* 0x000fe200078e021a */
[----:B------:R-:W-:Y:S05]  /*2fe0*/  WARPSYNC.ALL ;  /* 0x0000000000007948 */ /* 0x000fea0003800000 */
[----:B------:R-:W-:Y:S01]  /*2ff0*/  IMAD R8, R153, 0x2, R12 ;  /* 0x0000000299087824 */ /* 0x000fe200078e020c */
[----:B-1----:R-:W1:Y:S05]  /*3000*/  LDSM.16.M88.4 R4, [R12] ;  /* 0x000000000c04783b */ /* 0x002e6a0000000200 */
[----:B------:R-:W2:Y:S01]  /*3010*/  LDSM.16.M88.4 R8, [R8] ;  /* 0x000000000808783b */ /* 0x000ea20000000200 */
[----:B-1----:R-:W-:Y:S01]  /*3020*/  IMAD.U32 R14, R4, 0x10000, RZ ;  /* 0x00010000040e7824 */ /* 0x002fe200078e00ff */
[C---:B------:R-:W-:Y:S01]  /*3030*/  LOP3.LUT R28, R5.reuse, 0xffff0000, RZ, 0xc0, !PT ;  /* 0xffff0000051c7812 */ /* 0x040fe200078ec0ff */
[----:B------:R-:W-:Y:S01]  /*3040*/  IMAD.U32 R30, R6, 0x10000, RZ ;  /* 0x00010000061e7824 */ /* 0x000fe200078e00ff */
[----:B------:R-:W-:Y:S01]  /*3050*/  LOP3.LUT R4, R4, 0xffff0000, RZ, 0xc0, !PT ;  /* 0xffff000004047812 */ /* 0x000fe200078ec0ff */
[----:B------:R-:W-:Y:S01]  /*3060*/  IMAD.U32 R20, R5, 0x10000, RZ ;  /* 0x0001000005147824 */ /* 0x000fe200078e00ff */
[C---:B--2---:R-:W-:Y:S01]  /*3070*/  LOP3.LUT R38, R8.reuse, 0xffff0000, RZ, 0xc0, !PT ;  /* 0xffff000008267812 */ /* 0x044fe200078ec0ff */
[----:B------:R-:W-:Y:S01]  /*3080*/  IMAD.U32 R36, R8, 0x10000, RZ ;  /* 0x0001000008247824 */ /* 0x000fe200078e00ff */
[----:B------:R-:W-:Y:S01]  /*3090*/  LOP3.LUT R160, R9, 0xffff0000, RZ, 0xc0, !PT ;  /* 0xffff000009a07812 */ /* 0x000fe200078ec0ff */
[----:B------:R-:W-:Y:S01]  /*30a0*/  IMAD.U32 R162, R10, 0x10000, RZ ;  /* 0x000100000aa27824 */ /* 0x000fe200078e00ff */
[----:B------:R-:W-:Y:S01]  /*30b0*/  LOP3.LUT R6, R6, 0xffff0000, RZ, 0xc0, !PT ;  /* 0xffff000006067812 */ /* 0x000fe200078ec0ff */
[C---:B------:R-:W-:Y:S01]  /*30c0*/  IMAD.U32 R34, R7.reuse, 0x10000, RZ ;  /* 0x0001000007227824 */ /* 0x040fe200078e00ff */
[----:B------:R-:W-:Y:S01]  /*30d0*/  LOP3.LUT R156, R7, 0xffff0000, RZ, 0xc0, !PT ;  /* 0xffff0000079c7812 */ /* 0x000fe200078ec0ff */
[----:B------:R-:W-:Y:S01]  /*30e0*/  IMAD.U32 R164, R11, 0x10000, RZ ;  /* 0x000100000ba47824 */ /* 0x000fe200078e00ff */
[----:B------:R-:W-:Y:S01]  /*30f0*/  SHF.L.U32 R8, R9, 0x10, RZ ;  /* 0x0000001009087819 */ /* 0x000fe200000006ff */
[C---:B------:R-:W-:Y:S01]  /*3100*/  FMUL R13, R155.reuse, R14 ;  /* 0x0000000e9b0d7220 */ /* 0x040fe20000400000 */
[----:B------:R-:W-:Y:S01]  /*3110*/  LOP3.LUT R10, R10, 0xffff0000, RZ, 0xc0, !PT ;  /* 0xffff00000a0a7812 */ /* 0x000fe200078ec0ff */
[----:B------:R-:W-:Y:S01]  /*3120*/  FMUL R21, R155, R30 ;  /* 0x0000001e9b157220 */ /* 0x000fe20000400000 */
[----:B------:R-:W-:Y:S01]  /*3130*/  LOP3.LUT R166, R11, 0xffff0000, RZ, 0xc0, !PT ;  /* 0xffff00000ba67812 */ /* 0x000fe200078ec0ff */
[C---:B------:R-:W-:Y:S01]  /*3140*/  FMUL R15, R155.reuse, R20 ;  /* 0x000000149b0f7220 */ /* 0x040fe20000400000 */
        /* <DEDUP_REMOVED lines=12> */
[----:B------:R-:W-:-:S07]  /*3210*/  FMUL R162, R155, R166 ;  /* 0x000000a69ba27220 */ /* 0x000fce0000400000 */
.L_x_61:
[----:B------:R-:W-:-:S07]  /*3220*/  VIADD R3, R3, 0x1 ;  /* 0x0000000103037836 */ /* 0x000fce0000000000 */
.L_x_57:
[----:B------:R-:W-:Y:S05]  /*3230*/  BSYNC B0 ;  /* 0x0000000000007941 */ /* 0x000fea0003800000 */
.L_x_56:
[C---:B-1----:R-:W-:Y:S01]  /*3240*/  FFMA R5, R154.reuse, R42, R15 ;  /* 0x0000002a9a057223 */ /* 0x042fe2000000000f */
[C---:B------:R-:W-:Y:S01]  /*3250*/  FFMA R6, R154.reuse, R43, R14 ;  /* 0x0000002b9a067223 */ /* 0x040fe2000000000e */
        /* <DEDUP_REMOVED lines=14> */
[----:B------:R-:W-:Y:S01]  /*3340*/  F2FP.BF16.F32.PACK_AB R5, R6, R5 ;  /* 0x000000050605723e */ /* 0x000fe200000010ff */
[----:B------:R-:W-:Y:S05]  /*3350*/  WARPSYNC.ALL ;  /* 0x0000000000007948 */ /* 0x000fea0003800000 */
[----:B------:R-:W-:Y:S01]  /*3360*/  F2FP.BF16.F32.PACK_AB R4, R41, R4 ;  /* 0x000000042904723e */ /* 0x000fe200000010ff */
[----:B------:R-:W-:Y:S01]  /*3370*/  BSSY B0, `(.L_x_62) ;  /* 0x000001a000007945 */ /* 0x000fe20003800000 */
[----:B------:R-:W-:-:S02]  /*3380*/  F2FP.BF16.F32.PACK_AB R6, R45, R44 ;  /* 0x0000002c2d06723e */ /* 0x000fc400000010ff */
[----:B------:R-:W-:Y:S02]  /*3390*/  F2FP.BF16.F32.PACK_AB R7, R8, R7 ;  /* 0x000000070807723e */ /* 0x000fe400000010ff */
[----:B------:R-:W-:Y:S02]  /*33a0*/  F2FP.BF16.F32.PACK_AB R9, R10, R9 ;  /* 0x000000090a09723e */ /* 0x000fe400000010ff */
[----:B------:R-:W-:Y:S01]  /*33b0*/  F2FP.BF16.F32.PACK_AB R8, R49, R48 ;  /* 0x000000303108723e */ /* 0x000fe200000010ff */
[----:B------:R1:W-:Y:S01]  /*33c0*/  STSM.16.M88.4 [R24+0x2200], R4 ;  /* 0x0022000418007844 */ /* 0x0003e20000000200 */
[----:B------:R-:W-:Y:S02]  /*33d0*/  F2FP.BF16.F32.PACK_AB R10, R53, R52 ;  /* 0x00000034350a723e */ /* 0x000fe400000010ff */
        /* <DEDUP_REMOVED lines=12> */
[----:B------:R-:W-:Y:S02]  /*34a0*/  UIADD3 UR4, UR53, 0x2200, URZ ;  /* 0x0000220035047890 */ /* 0x000fe4000fffe03f */
[----:B------:R-:W-:Y:S01]  /*34b0*/  UIADD3.X UR9, URZ, UR55, URZ, UP0, !UPT ;  /* 0x000000373f097290 */ /* 0x000fe200087fe43f */
[----:B------:R-:W-:Y:S01]  /*34c0*/  UMOV UR6, UR42 ;  /* 0x0000002a00067c82 */ /* 0x000fe20008000000 */
[----:B------:R-:W-:-:S07]  /*34d0*/  UMOV UR7, UR43 ;  /* 0x0000002b00077c82 */ /* 0x000fce0008000000 */
[----:B------:R2:W-:Y:S01]  /*34e0*/  UTMASTG.3D [UR4], [UR8] ;  /* 0x00000004080073b5 */ /* 0x0005e20008010000 */
[----:B------:R0:W-:Y:S01]  /*34f0*/  UTMACMDFLUSH ;  /* 0x00000000000079b7 */ /* 0x0001e20000000000 */
[----:B--2---:R-:W-:-:S04]  /*3500*/  DEPBAR.LE SB0, 0x1 ;  /* 0x000080400000791a */ /* 0x004fc80000000000 */
.L_x_63:
[----:B------:R-:W-:Y:S05]  /*3510*/  BSYNC B0 ;  /* 0x0000000000007941 */ /* 0x000fea0003800000 */
.L_x_62:
[----:B-1----:R-:W-:Y:S01]  /*3520*/  VIADD R4, R24, 0x2200 ;  /* 0x0000220018047836 */ /* 0x002fe20000000000 */
[----:B------:R-:W-:Y:S03]  /*3530*/  BAR.SYNC.DEFER_BLOCKING 0x1, 0x100 ;  /* 0x0044000000007b1d */ /* 0x000fe60000010000 */
[----:B------:R-:W-:-:S03]  /*3540*/  IMAD R33, R153, 0x2, R4 ;  /* 0x0000000299217824 */ /* 0x000fc600078e0204 */
[----:B------:R-:W-:Y:S04]  /*3550*/  BSSY B0, `(.L_x_64) ;  /* 0x0000009000007945 */ /* 0x000fe80003800000 */
[----:B------:R-:W-:Y:S05]  /*3560*/  @!P3 BRA `(.L_x_65) ;  /* 0x00000000001cb947 */ /* 0x000fea0003800000 */
[----:B------:R-:W-:-:S13]  /*3570*/  ISETP.NE.AND P4, PT, R157, 0x3, PT ;  /* 0x000000039d00780c */ /* 0x000fda0003f85270 */
[----:B------:R-:W-:Y:S05]  /*3580*/  @!P4 BRA `(.L_x_66) ;  /* 0x000000000004c947 */ /* 0x000fea0003800000 */
[----:B------:R-:W-:Y:S01]  /*3590*/  BPT.TRAP 0x1 ;  /* 0x000000040000795c */ /* 0x000fe20000300000 */
.L_x_66:
[----:B------:R-:W-:-:S04]  /*35a0*/  ULEA UR4, UR36, UR53, 0x3 ;  /* 0x0000003524047291 */ /* 0x000fc8000f8e183f */
[----:B------:R-:W-:-:S04]  /*35b0*/  UIADD3 UR4, UR4, 0x60, URZ ;  /* 0x0000006004047890 */ /* 0x000fc8000fffe03f */
[----:B------:R-:W-:-:S09]  /*35c0*/  UPRMT UR4, UR52, 0x654, UR4 ;  /* 0x0000065434047896 */ /* 0x000fd20008000004 */
[----:B------:R-:W-:Y:S03]  /*35d0*/  SYNCS.ARRIVE.TRANS64.RED.A1T0 RZ, [UR4], RZ ;  /* 0x000000ffffff79a7 */ /* 0x000fe60008100404 */
.L_x_65:
[----:B------:R-:W-:Y:S05]  /*35e0*/  BSYNC B0 ;  /* 0x0000000000007941 */ /* 0x000fea0003800000 */
.L_x_64:
[----:B------:R-:W-:Y:S01]  /*35f0*/  UIADD3 UR36, UR36, 0x1, URZ ;  /* 0x0000000124247890 */ /* 0x000fe2000fffe03f */
[----:B------:R-:W-:Y:S01]  /*3600*/  BSSY B0, `(.L_x_67) ;  /* 0x0000038000007945 */ /* 0x000fe20003800000 */
[----:B------:R-:W-:Y:S02]  /*3610*/  IMAD.MOV.U32 R34, RZ, RZ, RZ ;  /* 0x000000ffff227224 */ /* 0x000fe400078e00ff */
[----:B------:R-:W-:-:S04]  /*3620*/  UISETP.NE.AND UP0, UPT, UR36, 0x4, UPT ;  /* 0x000000042400788c */ /* 0x000fc8000bf05270 */
[----:B------:R-:W-:Y:S01]  /*3630*/  USEL UR36, UR36, URZ, UP0 ;  /* 0x0000003f24247287 */ /* 0x000fe20008000000 */
[----:B------:R-:W-:Y:S11]  /*3640*/  @!P3 BRA `(.L_x_68) ;  /* 0x0000000000ccb947 */ /* 0x000ff60003800000 */
[----:B------:R-:W-:-:S13]  /*3650*/  ISETP.NE.AND P4, PT, R157, 0x3, PT ;  /* 0x000000039d00780c */ /* 0x000fda0003f85270 */
[----:B------:R-:W-:Y:S05]  /*3660*/  @!P4 BRA `(.L_x_69) ;  /* 0x000000000004c947 */ /* 0x000fea0003800000 */
[----:B------:R-:W-:Y:S01]  /*3670*/  BPT.TRAP 0x1 ;  /* 0x000000040000795c */ /* 0x000fe20000300000 */
.L_x_69:
[C---:B------:R-:W-:Y:S01]  /*3680*/  LEA R4, R3.reuse, UR53, 0x3 ;  /* 0x0000003503047c11 */ /* 0x040fe2000f8e18ff */
[----:B------:R-:W-:Y:S01]  /*3690*/  VIADD R35, R3, 0x1 ;  /* 0x0000000103237836 */ /* 0x000fe20000000000 */
[----:B------:R-:W-:Y:S01]  /*36a0*/  SHF.L.U32 R5, RZ, 0x1f, RZ ;  /* 0x0000001fff057819 */ /* 0x000fe200000006ff */
[----:B------:R-:W-:Y:S03]  /*36b0*/  BSSY B1, `(.L_x_70) ;  /* 0x0000004000017945 */ /* 0x000fe60003800000 */
[----:B------:R-:W1:Y:S01]  /*36c0*/  SYNCS.PHASECHK.TRANS64.TRYWAIT P5, [R4+URZ+0x40], R5 ;  /* 0x00004005040075a7 */ /* 0x000e6200080a017f */
[----:B------:R-:W-:Y:S01]  /*36d0*/  ISETP.NE.AND P4, PT, R35, 0x4, PT ;  /* 0x000000042300780c */ /* 0x000fe20003f85270 */
[----:B-1----:R-:W-:-:S12]  /*36e0*/  @!P5 BRA `(.L_x_71) ;  /* 0x0000006000d0d947 */ /* 0x002fd80003800000 */
.L_x_235:
[----:B------:R-:W-:Y:S05]  /*36f0*/  BSYNC B1 ;  /* 0x0000000000017941 */ /* 0x000fea0003800000 */
.L_x_70:
[----:B------:R-:W-:Y:S05]  /*3700*/  @P2 BRA `(.L_x_72) ;  /* 0x0000000000942947 */ /* 0x000fea0003800000 */
[----:B------:R-:W-:Y:S01]  /*3710*/  LEA R34, R3, R26, 0xd ;  /* 0x0000001a03227211 */ /* 0x000fe200078e68ff */
[----:B------:R-:W-:Y:S05]  /*3720*/  WARPSYNC.ALL ;  /* 0x0000000000007948 */ /* 0x000fea0003800000 */
[----:B-1----:R-:W-:Y:S01]  /*3730*/  IMAD R5, R153, 0x2, R34 ;  /* 0x0000000299057824 */ /* 0x002fe200078e0222 */
[----:B------:R-:W1:Y:S05]  /*3740*/  LDSM.16.M88.4 R8, [R34] ;  /* 0x000000002208783b */ /* 0x000e6a0000000200 */
[----:B------:R-:W2:Y:S01]  /*3750*/  LDSM.16.M88.4 R4, [R5] ;  /* 0x000000000504783b */ /* 0x000ea20000000200 */
[C---:B-1----:R-:W-:Y:S01]  /*3760*/  IMAD.U32 R12, R8.reuse, 0x10000, RZ ;  /* 0x00010000080c7824 */ /* 0x042fe200078e00ff */
[C---:B------:R-:W-:Y:S01]  /*3770*/  LOP3.LUT R20, R9.reuse, 0xffff0000, RZ, 0xc0, !PT ;  /* 0xffff000009147812 */ /* 0x040fe200078ec0ff */
[----:B------:R-:W-:Y:S01]  /*3780*/  IMAD.U32 R14, R9, 0x10000, RZ ;  /* 0x00010000090e7824 */ /* 0x000fe200078e00ff */
[----:B------:R-:W-:Y:S01]  /*3790*/  LOP3.LUT R8, R8, 0xffff0000, RZ, 0xc0, !PT ;  /* 0xffff000008087812 */ /* 0x000fe200078ec0ff */
[----:B------:R-:W-:Y:S01]  /*37a0*/  IMAD.U32 R28, R10, 0x10000, RZ ;  /* 0x000100000a1c7824 */ /* 0x000fe200078e00ff */
[----:B--2---:R-:W-:Y:S01]  /*37b0*/  SHF.L.U32 R40, R6, 0x10, RZ ;  /* 0x0000001006287819 */ /* 0x004fe200000006ff */
[----:B------:R-:W-:Y:S01]  /*37c0*/  IMAD.U32 R34, R4, 0x10000, RZ ;  /* 0x0001000004227824 */ /* 0x000fe200078e00ff */
[----:B------:R-:W-:Y:S01]  /*37d0*/  LOP3.LUT R10, R10, 0xffff0000, RZ, 0xc0, !PT ;  /* 0xffff00000a0a7812 */ /* 0x000fe200078ec0ff */
[C---:B------:R-:W-:Y:S01]  /*37e0*/  IMAD.U32 R30, R11.reuse, 0x10000, RZ ;  /* 0x000100000b1e7824 */ /* 0x040fe200078e00ff */
[----:B------:R-:W-:Y:S01]  /*37f0*/  LOP3.LUT R156, R11, 0xffff0000, RZ, 0xc0, !PT ;  /* 0xffff00000b9c7812 */ /* 0x000fe200078ec0ff */
[----:B------:R-:W-:Y:S01]  /*3800*/  IMAD.U32 R36, R5, 0x10000, RZ ;  /* 0x0001000005247824 */ /* 0x000fe200078e00ff */
[----:B------:R-:W-:Y:S01]  /*3810*/  LOP3.LUT R4, R4, 0xffff0000, RZ, 0xc0, !PT ;  /* 0xffff000004047812 */ /* 0x000fe200078ec0ff */
[----:B------:R-:W-:Y:S01]  /*3820*/  IMAD.U32 R42, R7, 0x10000, RZ ;  /* 0x00010000072a7824 */ /* 0x000fe200078e00ff */
[----:B------:R-:W-:Y:S01]  /*3830*/  LOP3.LUT R38, R5, 0xffff0000, RZ, 0xc0, !PT ;  /* 0xffff000005267812 */ /* 0x000fe200078ec0ff */
        /* <DEDUP_REMOVED lines=18> */
.L_x_72:
[----:B------:R-:W-:Y:S02]  /*3960*/  SEL R34, RZ, 0x1, P4 ;  /* 0x00000001ff227807 */ /* 0x000fe40002000000 */
[----:B------:R-:W-:-:S07]  /*3970*/  SEL R3, R35, RZ, P4 ;  /* 0x000000ff23037207 */ /* 0x000fce0002000000 */
.L_x_68:
[----:B------:R-:W-:Y:S05]  /*3980*/  BSYNC B0 ;  /* 0x0000000000007941 */ /* 0x000fea0003800000 */
.L_x_67:
        /* <DEDUP_REMOVED lines=45> */
.L_x_74:
[----:B------:R-:W-:Y:S05]  /*3c60*/  BSYNC B0 ;  /* 0x0000000000007941 */ /* 0x000fea0003800000 */
.L_x_73:
        /* <DEDUP_REMOVED lines=8> */
.L_x_77:
[----:B------:R-:W-:-:S04]  /*3cf0*/  ULEA UR4, UR36, UR53, 0x3 ;  /* 0x0000003524047291 */ /* 0x000fc8000f8e183f */
[----:B------:R-:W-:-:S04]  /*3d00*/  UIADD3 UR4, UR4, 0x60, URZ ;  /* 0x0000006004047890 */ /* 0x000fc8000fffe03f */
[----:B------:R-:W-:-:S09]  /*3d10*/  UPRMT UR4, UR52, 0x654, UR4 ;  /* 0x0000065434047896 */ /* 0x000fd20008000004 */
[----:B------:R-:W-:Y:S03]  /*3d20*/  SYNCS.ARRIVE.TRANS64.RED.A1T0 RZ, [UR4], RZ ;  /* 0x000000ffffff79a7 */ /* 0x000fe60008100404 */
.L_x_76:
[----:B------:R-:W-:Y:S05]  /*3d30*/  BSYNC B0 ;  /* 0x0000000000007941 */ /* 0x000fea0003800000 */
.L_x_75:
[----:B------:R-:W-:Y:S01]  /*3d40*/  UIADD3 UR4, UR36, 0x1, URZ ;  /* 0x0000000124047890 */ /* 0x000fe2000fffe03f */
[----:B------:R-:W-:Y:S03]  /*3d50*/  BSSY B0, `(.L_x_78) ;  /* 0x0000038000007945 */ /* 0x000fe60003800000 */
[----:B------:R-:W-:-:S04]  /*3d60*/  UISETP.NE.AND UP0, UPT, UR4, 0x4, UPT ;  /* 0x000000040400788c */ /* 0x000fc8000bf05270 */
[----:B------:R-:W-:Y:S01]  /*3d70*/  USEL UR8, UR4, URZ, UP0 ;  /* 0x0000003f04087287 */ /* 0x000fe20008000000 */
[----:B------:R-:W-:Y:S11]  /*3d80*/  @!P3 BRA `(.L_x_79) ;  /* 0x0000000000d0b947 */ /* 0x000ff60003800000 */
[----:B------:R-:W-:-:S13]  /*3d90*/  ISETP.NE.AND P4, PT, R157, 0x3, PT ;  /* 0x000000039d00780c */ /* 0x000fda0003f85270 */
[----:B------:R-:W-:Y:S05]  /*3da0*/  @!P4 BRA `(.L_x_80) ;  /* 0x000000000004c947 */ /* 0x000fea0003800000 */
[----:B------:R-:W-:Y:S01]  /*3db0*/  BPT.TRAP 0x1 ;  /* 0x000000040000795c */ /* 0x000fe20000300000 */
.L_x_80:
[C---:B------:R-:W-:Y:S01]  /*3dc0*/  LEA R5, R3.reuse, UR53, 0x3 ;  /* 0x0000003503057c11 */ /* 0x040fe2000f8e18ff */
[----:B------:R-:W-:Y:S01]  /*3dd0*/  VIADD R37, R3, 0x1 ;  /* 0x0000000103257836 */ /* 0x000fe20000000000 */
[----:B------:R-:W-:Y:S01]  /*3de0*/  SHF.L.U32 R4, R34, 0x1f, RZ ;  /* 0x0000001f22047819 */ /* 0x000fe200000006ff */
[----:B------:R-:W-:Y:S03]  /*3df0*/  BSSY B1, `(.L_x_81) ;  /* 0x0000005000017945 */ /* 0x000fe60003800000 */
[----:B------:R-:W1:Y:S01]  /*3e00*/  SYNCS.PHASECHK.TRANS64.TRYWAIT P5, [R5+URZ+0x40], R4 ;  /* 0x00004004050075a7 */ /* 0x000e6200080a017f */
[----:B------:R-:W-:-:S04]  /*3e10*/  ISETP.NE.AND P4, PT, R37, 0x4, PT ;  /* 0x000000042500780c */ /* 0x000fc80003f85270 */
[----:B------:R-:W-:Y:S01]  /*3e20*/  SEL R39, RZ, 0x1, P4 ;  /* 0x00000001ff277807 */ /* 0x000fe20002000000 */
[----:B-1----:R-:W-:Y:S08]  /*3e30*/  @!P5 BRA `(.L_x_82) ;  /* 0x0000005c0010d947 */ /* 0x002ff00003800000 */
.L_x_236:
[----:B------:R-:W-:Y:S05]  /*3e40*/  BSYNC B1 ;  /* 0x0000000000017941 */ /* 0x000fea0003800000 */
.L_x_81:
[----:B------:R-:W-:Y:S05]  /*3e50*/  @P2 BRA `(.L_x_83) ;  /* 0x0000000000942947 */ /* 0x000fea0003800000 */
[----:B------:R-:W-:Y:S01]  /*3e60*/  IMAD R36, R3, 0x2000, R26 ;  /* 0x0000200003247824 */ /* 0x000fe200078e021a */
[----:B------:R-:W-:Y:S05]  /*3e70*/  WARPSYNC.ALL ;  /* 0x0000000000007948 */ /* 0x000fea0003800000 */
[----:B-1----:R-:W-:Y:S01]  /*3e80*/  IMAD R5, R153, 0x2, R36 ;  /* 0x0000000299057824 */ /* 0x002fe200078e0224 */
[----:B------:R-:W1:Y:S05]  /*3e90*/  LDSM.16.M88.4 R8, [R36] ;  /* 0x000000002408783b */ /* 0x000e6a0000000200 */
[----:B------:R-:W2:Y:S01]  /*3ea0*/  LDSM.16.M88.4 R4, [R5] ;  /* 0x000000000504783b */ /* 0x000ea20000000200 */
[C---:B-1----:R-:W-:Y:S01]  /*3eb0*/  SHF.L.U32 R14, R9.reuse, 0x10, RZ ;  /* 0x00000010090e7819 */ /* 0x042fe200000006ff */
[----:B------:R-:W-:Y:S01]  /*3ec0*/  IMAD.U32 R12, R8, 0x10000, RZ ;  /* 0x00010000080c7824 */ /* 0x000fe200078e00ff */
[----:B------:R-:W-:Y:S01]  /*3ed0*/  LOP3.LUT R20, R9, 0xffff0000, RZ, 0xc0, !PT ;  /* 0xffff000009147812 */ /* 0x000fe200078ec0ff */
[----:B------:R-:W-:Y:S01]  /*3ee0*/  IMAD.U32 R28, R10, 0x10000, RZ ;  /* 0x000100000a1c7824 */ /* 0x000fe200078e00ff */
[----:B------:R-:W-:Y:S01]  /*3ef0*/  LOP3.LUT R8, R8, 0xffff0000, RZ, 0xc0, !PT ;  /* 0xffff000008087812 */ /* 0x000fe200078ec0ff */
[----:B--2---:R-:W-:Y:S01]  /*3f00*/  IMAD.U32 R36, R4, 0x10000, RZ ;  /* 0x0001000004247824 */ /* 0x004fe200078e00ff */
[----:B------:R-:W-:Y:S01]  /*3f10*/  LOP3.LUT R10, R10, 0xffff0000, RZ, 0xc0, !PT ;  /* 0xffff00000a0a7812 */ /* 0x000fe200078ec0ff */
[----:B------:R-:W-:Y:S01]  /*3f20*/  IMAD.U32 R42, R6, 0x10000, RZ ;  /* 0x00010000062a7824 */ /* 0x000fe200078e00ff */
[C---:B------:R-:W-:Y:S01]  /*3f30*/  LOP3.LUT R156, R11.reuse, 0xffff0000, RZ, 0xc0, !PT ;  /* 0xffff00000b9c7812 */ /* 0x040fe200078ec0ff */
[----:B------:R-:W-:Y:S01]  /*3f40*/  IMAD.U32 R30, R11, 0x10000, RZ ;  /* 0x000100000b1e7824 */ /* 0x000fe200078e00ff */
[----:B------:R-:W-:Y:S01]  /*3f50*/  LOP3.LUT R4, R4, 0xffff0000, RZ, 0xc0, !PT ;  /* 0xffff000004047812 */ /* 0x000fe200078ec0ff */
[C---:B------:R-:W-:Y:S01]  /*3f60*/  IMAD.U32 R38, R5.reuse, 0x10000, RZ ;  /* 0x0001000005267824 */ /* 0x040fe200078e00ff */
[----:B------:R-:W-:Y:S01]  /*3f70*/  LOP3.LUT R40, R5, 0xffff0000, RZ, 0xc0, !PT ;  /* 0xffff000005287812 */ /* 0x000fe200078ec0ff */
[----:B------:R-:W-:Y:S01]  /*3f80*/  IMAD.U32 R44, R7, 0x10000, RZ ;  /* 0x00010000072c7824 */ /* 0x000fe200078e00ff */
        /* <DEDUP_REMOVED lines=18> */
.L_x_83:
[----:B------:R-:W-:Y:S02]  /*40b0*/  LOP3.LUT R34, R34, R39, RZ, 0x3c, !PT ;  /* 0x0000002722227212 */ /* 0x000fe400078e3cff */
[----:B------:R-:W-:-:S07]  /*40c0*/  SEL R3, R37, RZ, P4 ;  /* 0x000000ff25037207 */ /* 0x000fce0002000000 */
.L_x_79:
[----:B------:R-:W-:Y:S05]  /*40d0*/  BSYNC B0 ;  /* 0x0000000000007941 */ /* 0x000fea0003800000 */
.L_x_78:
        /* <DEDUP_REMOVED lines=45> */
.L_x_85:
[----:B------:R-:W-:Y:S05]  /*43b0*/  BSYNC B0 ;  /* 0x0000000000007941 */ /* 0x000fea0003800000 */
.L_x_84:
[----:B-1----:R-:W-:Y:S01]  /*43c0*/  VIADD R32, R24, 0x6200 ;  /* 0x0000620018207836 */ /* 0x002fe20000000000 */
[----:B------:R-:W-:Y:S04]  /*43d0*/  BAR.SYNC.DEFER_BLOCKING 0x1, 0x100 ;  /* 0x0044000000007b1d */ /* 0x000fe80000010000 */
[----:B------:R-:W-:Y:S02]  /*43e0*/  LEA R32, R153, R32, 0x1 ;  /* 0x0000002099207211 */ /* 0x000fe400078e08ff */
[----:B------:R-:W-:Y:S04]  /*43f0*/  BSSY B0, `(.L_x_86) ;  /* 0x0000009000007945 */ /* 0x000fe80003800000 */
[----:B------:R-:W-:Y:S05]  /*4400*/  @!P3 BRA `(.L_x_87) ;  /* 0x00000000001cb947 */ /* 0x000fea0003800000 */
[----:B------:R-:W-:-:S13]  /*4410*/  ISETP.NE.AND P4, PT, R157, 0x3, PT ;  /* 0x000000039d00780c */ /* 0x000fda0003f85270 */
[----:B------:R-:W-:Y:S05]  /*4420*/  @!P4 BRA `(.L_x_88) ;  /* 0x000000000004c947 */ /* 0x000fea0003800000 */
[----:B------:R-:W-:Y:S01]  /*4430*/  BPT.TRAP 0x1 ;  /* 0x000000040000795c */ /* 0x000fe20000300000 */
.L_x_88:
[----:B------:R-:W-:-:S04]  /*4440*/  ULEA UR4, UR8, UR53, 0x3 ;  /* 0x0000003508047291 */ /* 0x000fc8000f8e183f */
[----:B------:R-:W-:-:S04]  /*4450*/  UIADD3 UR4, UR4, 0x60, URZ ;  /* 0x0000006004047890 */ /* 0x000fc8000fffe03f */
[----:B------:R-:W-:-:S09]  /*4460*/  UPRMT UR4, UR52, 0x654, UR4 ;  /* 0x0000065434047896 */ /* 0x000fd20008000004 */
[----:B------:R-:W-:Y:S03]  /*4470*/  SYNCS.ARRIVE.TRANS64.RED.A1T0 RZ, [UR4], RZ ;  /* 0x000000ffffff79a7 */ /* 0x000fe60008100404 */
.L_x_87:
[----:B------:R-:W-:Y:S05]  /*4480*/  BSYNC B0 ;  /* 0x0000000000007941 */ /* 0x000fea0003800000 */
.L_x_86:
        /* <DEDUP_REMOVED lines=8> */
.L_x_91:
        /* <DEDUP_REMOVED lines=8> */
.L_x_237:
[----:B------:R-:W-:Y:S05]  /*4590*/  BSYNC B1 ;  /* 0x0000000000017941 */ /* 0x000fea0003800000 */
.L_x_92:
[----:B------:R-:W-:Y:S05]  /*45a0*/  @P2 BRA `(.L_x_94) ;  /* 0x0000000000942947 */ /* 0x000fea0003800000 */
[----:B------:R-:W-:Y:S01]  /*45b0*/  IMAD R36, R3, 0x2000, R26 ;  /* 0x0000200003247824 */ /* 0x000fe200078e021a */
        /* <DEDUP_REMOVED lines=36> */
.L_x_94:
[----:B------:R-:W-:Y:S02]  /*4800*/  LOP3.LUT R34, R34, R39, RZ, 0x3c, !PT ;  /* 0x0000002722227212 */ /* 0x000fe400078e3cff */
[----:B------:R-:W-:-:S07]  /*4810*/  SEL R3, R37, RZ, P4 ;  /* 0x000000ff25037207 */ /* 0x000fce0002000000 */
.L_x_90:
[----:B------:R-:W-:Y:S05]  /*4820*/  BSYNC B0 ;  /* 0x0000000000007941 */ /* 0x000fea0003800000 */
.L_x_89:
        /* <DEDUP_REMOVED lines=27> */
[----:B------:R1:W-:Y:S01]  /*49e0*/  STSM.16.M88.4 [R31], R8 ;  /* 0x000000081f007844 */ /* 0x0003e20000000200 */
        /* <DEDUP_REMOVED lines=17> */
.L_x_96:
[----:B------:R-:W-:Y:S05]  /*4b00*/  BSYNC B0 ;  /* 0x0000000000007941 */ /* 0x000fea0003800000 */
.L_x_95:
[----:B------:R-:W-:Y:S06]  /*4b10*/  BAR.SYNC.DEFER_BLOCKING 0x1, 0x100 ;  /* 0x0044000000007b1d */ /* 0x000fec0000010000 */
[----:B------:R-:W-:Y:S04]  /*4b20*/  BSSY B0, `(.L_x_97) ;  /* 0x0000009000007945 */ /* 0x000fe80003800000 */
[----:B------:R-:W-:Y:S05]  /*4b30*/  @!P3 BRA `(.L_x_98) ;  /* 0x00000000001cb947 */ /* 0x000fea0003800000 */
[----:B------:R-:W-:-:S13]  /*4b40*/  ISETP.NE.AND P4, PT, R157, 0x3, PT ;  /* 0x000000039d00780c */ /* 0x000fda0003f85270 */
[----:B------:R-:W-:Y:S05]  /*4b50*/  @!P4 BRA `(.L_x_99) ;  /* 0x000000000004c947 */ /* 0x000fea0003800000 */
[----:B------:R-:W-:Y:S01]  /*4b60*/  BPT.TRAP 0x1 ;  /* 0x000000040000795c */ /* 0x000fe20000300000 */
.L_x_99:
[----:B------:R-:W-:-:S04]  /*4b70*/  ULEA UR4, UR8, UR53, 0x3 ;  /* 0x0000003508047291 */ /* 0x000fc8000f8e183f */
[----:B------:R-:W-:-:S04]  /*4b80*/  UIADD3 UR4, UR4, 0x60, URZ ;  /* 0x0000006004047890 */ /* 0x000fc8000fffe03f */
[----:B------:R-:W-:-:S09]  /*4b90*/  UPRMT UR4, UR52, 0x654, UR4 ;  /* 0x0000065434047896 */ /* 0x000fd20008000004 */
[----:B------:R-:W-:Y:S03]  /*4ba0*/  SYNCS.ARRIVE.TRANS64.RED.A1T0 RZ, [UR4], RZ ;  /* 0x000000ffffff79a7 */ /* 0x000fe60008100404 */
.L_x_98:
[----:B------:R-:W-:Y:S05]  /*4bb0*/  BSYNC B0 ;  /* 0x0000000000007941 */ /* 0x000fea0003800000 */
.L_x_97:
        /* <DEDUP_REMOVED lines=8> */
.L_x_102:
[C---:B-1----:R-:W-:Y:S01]  /*4c40*/  LEA R4, R3.reuse, UR53, 0x3 ;  /* 0x0000003503047c11 */ /* 0x042fe2000f8e18ff */
[----:B------:R-:W-:Y:S01]  /*4c50*/  VIADD R9, R3, 0x1 ;  /* 0x0000000103097836 */ /* 0x000fe20000000000 */
[----:B------:R-:W-:Y:S01]  /*4c60*/  SHF.L.U32 R5, R34, 0x1f, RZ ;  /* 0x0000001f22057819 */ /* 0x000fe200000006ff */
[----:B------:R-:W-:Y:S03]  /*4c70*/  BSSY B1, `(.L_x_103) ;  /* 0x0000005000017945 */ /* 0x000fe60003800000 */
[----:B------:R-:W1:Y:S01]  /*4c80*/  SYNCS.PHASECHK.TRANS64.TRYWAIT P5, [R4+URZ+0x40], R5 ;  /* 0x00004005040075a7 */ /* 0x000e6200080a017f */
[----:B------:R-:W-:-:S04]  /*4c90*/  ISETP.NE.AND P4, PT, R9, 0x4, PT ;  /* 0x000000040900780c */ /* 0x000fc80003f85270 */
[----:B------:R-:W-:Y:S01]  /*4ca0*/  SEL R11, RZ, 0x1, P4 ;  /* 0x00000001ff0b7807 */ /* 0x000fe20002000000 */
[----:B-1----:R-:W-:Y:S08]  /*4cb0*/  @!P5 BRA `(.L_x_104) ;  /* 0x0000004c0098d947 */ /* 0x002ff00003800000 */
.L_x_238:
[----:B------:R-:W-:Y:S05]  /*4cc0*/  BSYNC B1 ;  /* 0x0000000000017941 */ /* 0x000fea0003800000 */
.L_x_103:
[----:B------:R-:W-:Y:S05]  /*4cd0*/  @P2 BRA `(.L_x_105) ;  /* 0x0000000000942947 */ /* 0x000fea0003800000 */
[----:B------:R-:W-:Y:S01]  /*4ce0*/  IMAD R12, R3, 0x2000, R26 ;  /* 0x00002000030c7824 */ /* 0x000fe200078e021a */
[----:B------:R-:W-:Y:S05]  /*4cf0*/  WARPSYNC.ALL ;  /* 0x0000000000007948 */ /* 0x000fea0003800000 */
[----:B------:R-:W-:Y:S01]  /*4d00*/  IMAD R37, R153, 0x2, R12 ;  /* 0x0000000299257824 */ /* 0x000fe200078e020c */
[----:B-1----:R-:W1:Y:S05]  /*4d10*/  LDSM.16.M88.4 R4, [R12] ;  /* 0x000000000c04783b */ /* 0x002e6a0000000200 */
[----:B------:R-:W2:Y:S01]  /*4d20*/  LDSM.16.M88.4 R36, [R37] ;  /* 0x000000002524783b */ /* 0x000ea20000000200 */
[C---:B-1----:R-:W-:Y:S01]  /*4d30*/  IMAD.U32 R8, R4.reuse, 0x10000, RZ ;  /* 0x0001000004087824 */ /* 0x042fe200078e00ff */
[----:B------:R-:W-:Y:S01]  /*4d40*/  LOP3.LUT R4, R4, 0xffff0000, RZ, 0xc0, !PT ;  /* 0xffff000004047812 */ /* 0x000fe200078ec0ff */
[----:B------:R-:W-:Y:S01]  /*4d50*/  IMAD.U32 R20, R6, 0x10000, RZ ;  /* 0x0001000006147824 */ /* 0x000fe200078e00ff */
[----:B------:R-:W-:Y:S01]  /*4d60*/  SHF.L.U32 R10, R5, 0x10, RZ ;  /* 0x00000010050a7819 */ /* 0x000fe200000006ff */
[----:B------:R-:W-:Y:S01]  /*4d70*/  IMAD.U32 R28, R7, 0x10000, RZ ;  /* 0x00010000071c7824 */ /* 0x000fe200078e00ff */
[----:B------:R-:W-:Y:S01]  /*4d80*/  LOP3.LUT R14, R5, 0xffff0000, RZ, 0xc0, !PT ;  /* 0xffff0000050e7812 */ /* 0x000fe200078ec0ff */
[----:B--2---:R-:W-:Y:S01]  /*4d90*/  IMAD.U32 R30, R36, 0x10000, RZ ;  /* 0x00010000241e7824 */ /* 0x004fe200078e00ff */
[----:B------:R-:W-:Y:S01]  /*4da0*/  LOP3.LUT R6, R6, 0xffff0000, RZ, 0xc0, !PT ;  /* 0xffff000006067812 */ /* 0x000fe200078ec0ff */
[----:B------:R-:W-:Y:S01]  /*4db0*/  IMAD.U32 R44, R38, 0x10000, RZ ;  /* 0x00010000262c7824 */ /* 0x000fe200078e00ff */
        /* <DEDUP_REMOVED lines=23> */
.L_x_105:
[----:B------:R-:W-:Y:S02]  /*4f30*/  LOP3.LUT R34, R34, R11, RZ, 0x3c, !PT ;  /* 0x0000000b22227212 */ /* 0x000fe400078e3cff */
[----:B------:R-:W-:-:S07]  /*4f40*/  SEL R3, R9, RZ, P4 ;  /* 0x000000ff09037207 */ /* 0x000fce0002000000 */
.L_x_101:
[----:B------:R-:W-:Y:S05]  /*4f50*/  BSYNC B0 ;  /* 0x0000000000007941 */ /* 0x000fea0003800000 */
.L_x_100:
        /* <DEDUP_REMOVED lines=23> */
[----:B------:R-:W-:Y:S02]  /*50d0*/  F2FP.BF16.F32.PACK_AB R113, R115, R114 ;  /* 0x000000727371723e */ /* 0x000fe400000010ff */
[----:B------:R-:W-:Y:S01]  /*50e0*/  F2FP.BF16.F32.PACK_AB R114, R117, R116 ;  /* 0x000000747572723e */ /* 0x000fe200000010ff */
[----:B------:R1:W-:Y:S01]  /*50f0*/  STSM.16.M88.4 [R24+0x2200], R4 ;  /* 0x0022000418007844 */ /* 0x0003e20000000200 */
        /* <DEDUP_REMOVED lines=19> */
.L_x_107:
[----:B------:R-:W-:Y:S05]  /*5230*/  BSYNC B0 ;  /* 0x0000000000007941 */ /* 0x000fea0003800000 */
.L_x_106:
[----:B------:R-:W-:Y:S06]  /*5240*/  BAR.SYNC.DEFER_BLOCKING 0x1, 0x100 ;  /* 0x0044000000007b1d */ /* 0x000fec0000010000 */
[----:B------:R-:W-:Y:S04]  /*5250*/  BSSY B0, `(.L_x_108) ;  /* 0x0000009000007945 */ /* 0x000fe80003800000 */
[----:B------:R-:W-:Y:S05]  /*5260*/  @!P3 BRA `(.L_x_109) ;  /* 0x00000000001cb947 */ /* 0x000fea0003800000 */
[----:B------:R-:W-:-:S13]  /*5270*/  ISETP.NE.AND P4, PT, R157, 0x3, PT ;  /* 0x000000039d00780c */ /* 0x000fda0003f85270 */
[----:B------:R-:W-:Y:S05]  /*5280*/  @!P4 BRA `(.L_x_110) ;  /* 0x000000000004c947 */ /* 0x000fea0003800000 */
[----:B------:R-:W-:Y:S01]  /*5290*/  BPT.TRAP 0x1 ;  /* 0x000000040000795c */ /* 0x000fe20000300000 */
.L_x_110:
[----:B------:R-:W-:-:S04]  /*52a0*/  ULEA UR4, UR8, UR53, 0x3 ;  /* 0x0000003508047291 */ /* 0x000fc8000f8e183f */
[----:B------:R-:W-:-:S04]  /*52b0*/  UIADD3 UR4, UR4, 0x60, URZ ;  /* 0x0000006004047890 */ /* 0x000fc8000fffe03f */
[----:B------:R-:W-:-:S09]  /*52c0*/  UPRMT UR4, UR52, 0x654, UR4 ;  /* 0x0000065434047896 */ /* 0x000fd20008000004 */
[----:B------:R-:W-:Y:S03]  /*52d0*/  SYNCS.ARRIVE.TRANS64.RED.A1T0 RZ, [UR4], RZ ;  /* 0x000000ffffff79a7 */ /* 0x000fe60008100404 */
.L_x_109:
[----:B------:R-:W-:Y:S05]  /*52e0*/  BSYNC B0 ;  /* 0x0000000000007941 */ /* 0x000fea0003800000 */
.L_x_108:
        /* <DEDUP_REMOVED lines=8> */
.L_x_113:
        /* <DEDUP_REMOVED lines=8> */
.L_x_239:
[----:B------:R-:W-:Y:S05]  /*53f0*/  BSYNC B1 ;  /* 0x0000000000017941 */ /* 0x000fea0003800000 */
.L_x_114:
[----:B------:R-:W-:Y:S05]  /*5400*/  @P2 BRA `(.L_x_116) ;  /* 0x0000000000942947 */ /* 0x000fea0003800000 */
[----:B------:R-:W-:Y:S01]  /*5410*/  LEA R12, R3, R26, 0xd ;  /* 0x0000001a030c7211 */ /* 0x000fe200078e68ff */
[----:B------:R-:W-:Y:S05]  /*5420*/  WARPSYNC.ALL ;  /* 0x0000000000007948 */ /* 0x000fea0003800000 */
[----:B------:R-:W-:Y:S01]  /*5430*/  IMAD R37, R153, 0x2, R12 ;  /* 0x0000000299257824 */ /* 0x000fe200078e020c */
[----:B-1----:R-:W1:Y:S05]  /*5440*/  LDSM.16.M88.4 R4, [R12] ;  /* 0x000000000c04783b */ /* 0x002e6a0000000200 */
[----:B------:R-:W2:Y:S01]  /*5450*/  LDSM.16.M88.4 R36, [R37] ;  /* 0x000000002524783b */ /* 0x000ea20000000200 */
[C---:B-1----:R-:W-:Y:S01]  /*5460*/  IMAD.U32 R8, R4.reuse, 0x10000, RZ ;  /* 0x0001000004087824 */ /* 0x042fe200078e00ff */
[----:B------:R-:W-:Y:S01]  /*5470*/  LOP3.LUT R4, R4, 0xffff0000, RZ, 0xc0, !PT ;  /* 0xffff000004047812 */ /* 0x000fe200078ec0ff */
[----:B------:R-:W-:Y:S01]  /*5480*/  IMAD.U32 R20, R6, 0x10000, RZ ;  /* 0x0001000006147824 */ /* 0x000fe200078e00ff */
[----:B------:R-:W-:Y:S01]  /*5490*/  LOP3.LUT R14, R5, 0xffff0000, RZ, 0xc0, !PT ;  /* 0xffff0000050e7812 */ /* 0x000fe200078ec0ff */
[----:B------:R-:W-:Y:S01]  /*54a0*/  IMAD.U32 R28, R7, 0x10000, RZ ;  /* 0x00010000071c7824 */ /* 0x000fe200078e00ff */
[----:B--2---:R-:W-:Y:S01]  /*54b0*/  SHF.L.U32 R44, R38, 0x10, RZ ;  /* 0x00000010262c7819 */ /* 0x004fe200000006ff */
[----:B------:R-:W-:Y:S01]  /*54c0*/  IMAD.U32 R30, R36, 0x10000, RZ ;  /* 0x00010000241e7824 */ /* 0x000fe200078e00ff */
        /* <DEDUP_REMOVED lines=25> */
.L_x_116:
[----:B------:R-:W-:Y:S02]  /*5660*/  LOP3.LUT R34, R34, R11, RZ, 0x3c, !PT ;  /* 0x0000000b22227212 */ /* 0x000fe400078e3cff */
[----:B------:R-:W-:-:S07]  /*5670*/  SEL R3, R9, RZ, P4 ;  /* 0x000000ff09037207 */ /* 0x000fce0002000000 */
.L_x_112:
[----:B------:R-:W-:Y:S05]  /*5680*/  BSYNC B0 ;  /* 0x0000000000007941 */ /* 0x000fea0003800000 */
.L_x_111:
        /* <DEDUP_REMOVED lines=45> */
.L_x_118:
[----:B------:R-:W-:Y:S05]  /*5960*/  BSYNC B0 ;  /* 0x0000000000007941 */ /* 0x000fea0003800000 */
.L_x_117:
[----:B------:R-:W-:Y:S06]  /*5970*/  BAR.SYNC.DEFER_BLOCKING 0x1, 0x100 ;  /* 0x0044000000007b1d */ /* 0x000fec0000010000 */
[----:B------:R-:W-:Y:S04]  /*5980*/  BSSY B0, `(.L_x_119) ;  /* 0x0000009000007945 */ /* 0x000fe80003800000 */
[----:B------:R-:W-:Y:S05]  /*5990*/  @!P3 BRA `(.L_x_120) ;  /* 0x00000000001cb947 */ /* 0x000fea0003800000 */
[----:B------:R-:W-:-:S13]  /*59a0*/  ISETP.NE.AND P4, PT, R157, 0x3, PT ;  /* 0x000000039d00780c */ /* 0x000fda0003f85270 */
[----:B------:R-:W-:Y:S05]  /*59b0*/  @!P4 BRA `(.L_x_121) ;  /* 0x000000000004c947 */ /* 0x000fea0003800000 */
[----:B------:R-:W-:Y:S01]  /*59c0*/  BPT.TRAP 0x1 ;  /* 0x000000040000795c */ /* 0x000fe20000300000 */
.L_x_121:
[----:B------:R-:W-:-:S04]  /*59d0*/  ULEA UR4, UR8, UR53, 0x3 ;  /* 0x0000003508047291 */ /* 0x000fc8000f8e183f */
[----:B------:R-:W-:-:S04]  /*59e0*/  UIADD3 UR4, UR4, 0x60, URZ ;  /* 0x0000006004047890 */ /* 0x000fc8000fffe03f */
[----:B------:R-:W-:-:S09]  /*59f0*/  UPRMT UR4, UR52, 0x654, UR4 ;  /* 0x0000065434047896 */ /* 0x000fd20008000004 */
[----:B------:R-:W-:Y:S03]  /*5a00*/  SYNCS.ARRIVE.TRANS64.RED.A1T0 RZ, [UR4], RZ ;  /* 0x000000ffffff79a7 */ /* 0x000fe60008100404 */
.L_x_120:
[----:B------:R-:W-:Y:S05]  /*5a10*/  BSYNC B0 ;  /* 0x0000000000007941 */ /* 0x000fea0003800000 */
.L_x_119:
        /* <DEDUP_REMOVED lines=8> */
.L_x_124:
[----:B------:R-:W-:Y:S01]  /*5aa0*/  SHF.L.U32 R34, R34, 0x1f, RZ ;  /* 0x0000001f22227819 */ /* 0x000fe200000006ff */
[----:B------:R-:W-:Y:S01]  /*5ab0*/  BSSY B1, `(.L_x_125) ;  /* 0x0000004000017945 */ /* 0x000fe20003800000 */
[----:B-1----:R-:W-:-:S04]  /*5ac0*/  LEA R5, R3, UR53, 0x3 ;  /* 0x0000003503057c11 */ /* 0x002fc8000f8e18ff */
[----:B------:R-:W1:Y:S02]  /*5ad0*/  SYNCS.PHASECHK.TRANS64.TRYWAIT P4, [R5+URZ+0x40], R34 ;  /* 0x00004022050075a7 */ /* 0x000e64000808017f */
[----:B-1----:R-:W-:Y:S05]  /*5ae0*/  @!P4 BRA `(.L_x_126) ;  /* 0x000000400034c947 */ /* 0x002fea0003800000 */
.L_x_240:
[----:B------:R-:W-:Y:S05]  /*5af0*/  BSYNC B1 ;  /* 0x0000000000017941 */ /* 0x000fea0003800000 */
.L_x_125:
[----:B------:R-:W-:Y:S05]  /*5b00*/  @P2 BRA `(.L_x_123) ;  /* 0x0000000000942947 */ /* 0x000fea0003800000 */
[----:B------:R-:W-:Y:S01]  /*5b10*/  IMAD R26, R3, 0x2000, R26 ;  /* 0x00002000031a7824 */ /* 0x000fe200078e021a */
[----:B------:R-:W-:Y:S05]  /*5b20*/  WARPSYNC.ALL ;  /* 0x0000000000007948 */ /* 0x000fea0003800000 */
[----:B------:R-:W-:Y:S01]  /*5b30*/  IMAD R3, R153, 0x2, R26 ;  /* 0x0000000299037824 */ /* 0x000fe200078e021a */
[----:B-1----:R-:W1:Y:S04]  /*5b40*/  LDSM.16.M88.4 R4, [R26] ;  /* 0x000000001a04783b */ /* 0x002e680000000200 */
[----:B------:R-:W2:Y:S01]  /*5b50*/  LDSM.16.M88.4 R36, [R3] ;  /* 0x000000000324783b */ /* 0x000ea20000000200 */
[C---:B-1----:R-:W-:Y:S01]  /*5b60*/  IMAD.U32 R8, R4.reuse, 0x10000, RZ ;  /* 0x0001000004087824 */ /* 0x042fe200078e00ff */
[----:B------:R-:W-:Y:S01]  /*5b70*/  LOP3.LUT R4, R4, 0xffff0000, RZ, 0xc0, !PT ;  /* 0xffff000004047812 */ /* 0x000fe200078ec0ff */
[----:B------:R-:W-:Y:S01]  /*5b80*/  IMAD.U32 R20, R6, 0x10000, RZ ;  /* 0x0001000006147824 */ /* 0x000fe200078e00ff */
[----:B------:R-:W-:Y:S01]  /*5b90*/  LOP3.LUT R14, R5, 0xffff0000, RZ, 0xc0, !PT ;  /* 0xffff0000050e7812 */ /* 0x000fe200078ec0ff */
[----:B--2---:R-:W-:Y:S01]  /*5ba0*/  IMAD.U32 R40, R38, 0x10000, RZ ;  /* 0x0001000026287824 */ /* 0x004fe200078e00ff */
[----:B------:R-:W-:Y:S01]  /*5bb0*/  SHF.L.U32 R26, R36, 0x10, RZ ;  /* 0x00000010241a7819 */ /* 0x000fe200000006ff */
        /* <DEDUP_REMOVED lines=26> */
.L_x_123:
[----:B------:R-:W-:Y:S05]  /*5d60*/  BSYNC B0 ;  /* 0x0000000000007941 */ /* 0x000fea0003800000 */
.L_x_122:
        /* <DEDUP_REMOVED lines=22> */
[----:B-1----:R-:W-:Y:S02]  /*5ed0*/  F2FP.BF16.F32.PACK_AB R4, R28, R25 ;  /* 0x000000191c04723e */ /* 0x002fe400000010ff */
        /* <DEDUP_REMOVED lines=22> */
.L_x_128:
[----:B------:R-:W-:Y:S05]  /*6040*/  BSYNC B0 ;  /* 0x0000000000007941 */ /* 0x000fea0003800000 */
.L_x_127:
[----:B------:R-:W-:Y:S06]  /*6050*/  BAR.SYNC.DEFER_BLOCKING 0x1, 0x100 ;  /* 0x0044000000007b1d */ /* 0x000fec0000010000 */
[----:B------:R-:W-:Y:S04]  /*6060*/  BSSY B0, `(.L_x_129) ;  /* 0x0000009000007945 */ /* 0x000fe80003800000 */
[----:B------:R-:W-:Y:S05]  /*6070*/  @!P3 BRA `(.L_x_130) ;  /* 0x00000000001cb947 */ /* 0x000fea0003800000 */
[----:B------:R-:W-:-:S13]  /*6080*/  ISETP.NE.AND P0, PT, R157, 0x3, PT ;  /* 0x000000039d00780c */ /* 0x000fda0003f05270 */
[----:B------:R-:W-:Y:S05]  /*6090*/  @!P0 BRA `(.L_x_131) ;  /* 0x0000000000048947 */ /* 0x000fea0003800000 */
[----:B------:R-:W-:Y:S01]  /*60a0*/  BPT.TRAP 0x1 ;  /* 0x000000040000795c */ /* 0x000fe20000300000 */
.L_x_131:
[----:B------:R-:W-:-:S04]  /*60b0*/  ULEA UR4, UR36, UR53, 0x3 ;  /* 0x0000003524047291 */ /* 0x000fc8000f8e183f */
[----:B------:R-:W-:-:S04]  /*60c0*/  UIADD3 UR4, UR4, 0x60, URZ ;  /* 0x0000006004047890 */ /* 0x000fc8000fffe03f */
[----:B------:R-:W-:-:S09]  /*60d0*/  UPRMT UR4, UR52, 0x654, UR4 ;  /* 0x0000065434047896 */ /* 0x000fd20008000004 */
[----:B------:R-:W-:Y:S03]  /*60e0*/  SYNCS.ARRIVE.TRANS64.RED.A1T0 RZ, [UR4], RZ ;  /* 0x000000ffffff79a7 */ /* 0x000fe60008100404 */
.L_x_130:
[----:B------:R-:W-:Y:S05]  /*60f0*/  BSYNC B0 ;  /* 0x0000000000007941 */ /* 0x000fea0003800000 */
.L_x_129:
[----:B------:R-:W-:Y:S01]  /*6100*/  IADD3 R16, P0, R16, UR46, RZ ;  /* 0x0000002e10107c10 */ /* 0x000fe2000ff1e0ff */
[----:B------:R-:W-:Y:S01]  /*6110*/  ULDC.64 UR4, c[0x0][0x8f8] ;  /* 0x00023e0000047ab9 */ /* 0x000fe20000000a00 */
[----:B------:R-:W-:Y:S01]  /*6120*/  UIADD3 UR36, UR36, 0x1, URZ ;  /* 0x0000000124247890 */ /* 0x000fe2000fffe03f */
[----:B------:R-:W-:Y:S01]  /*6130*/  PRMT R3, RZ, 0x7610, R3 ;  /* 0x00007610ff037816 */ /* 0x000fe20000000003 */
[----:B------:R-:W-:Y:S01]  /*6140*/  UMOV UR43, 0xffffffff ;  /* 0xffffffff002b7882 */ /* 0x000fe20000000000 */
[----:B------:R-:W-:Y:S01]  /*6150*/  IADD3.X R17, R17, UR39, RZ, P0, !PT ;  /* 0x0000002711117c10 */ /* 0x000fe200087fe4ff */
[----:B------:R-:W-:Y:S01]  /*6160*/  UISETP.NE.AND UP0, UPT, UR36, 0x4, UPT ;  /* 0x000000042400788c */ /* 0x000fe2000bf05270 */
[----:B------:R-:W-:Y:S01]  /*6170*/  ISETP.GE.U32.AND P0, PT, R16, UR4, PT ;  /* 0x0000000410007c0c */ /* 0x000fe2000bf06070 */
[----:B------:R-:W-:Y:S02]  /*6180*/  IMAD.MOV.U32 R23, RZ, RZ, -0x1 ;  /* 0xffffffffff177424 */ /* 0x000fe400078e00ff */
[----:B------:R-:W-:Y:S01]  /*6190*/  USEL UR36, UR36, URZ, UP0 ;  /* 0x0000003f24247287 */ /* 0x000fe20008000000 */
[----:B------:R-:W-:Y:S01]  /*61a0*/  ISETP.GE.U32.AND.EX P0, PT, R17, UR5, PT, P0 ;  /* 0x0000000511007c0c */ /* 0x000fe2000bf06100 */
[----:B------:R-:W-:-:S12]  /*61b0*/  IMAD.MOV.U32 R156, RZ, RZ, -0x1 ;  /* 0xffffffffff9c7424 */ /* 0x000fd800078e00ff */
[----:B------:R-:W-:Y:S05]  /*61c0*/  @P0 BRA `(.L_x_132) ;  /* 0x0000000400600947 */ /* 0x000fea0003800000 */
[----:B------:R-:W2:Y:S01]  /*61d0*/  LDC.64 R10, c[0x0][0x8d0] ;  /* 0x00023400ff0a7b82 */ /* 0x000ea20000000a00 */
[----:B------:R-:W3:Y:S01]  /*61e0*/  S2R R23, SR_CTAID.X ;  /* 0x0000000000177919 */ /* 0x000ee20000002500 */
[----:B------:R-:W-:Y:S02]  /*61f0*/  IMAD.MOV.U32 R8, RZ, RZ, R16 ;  /* 0x000000ffff087224 */ /* 0x000fe400078e0010 */
[----:B------:R-:W-:-:S04]  /*6200*/  IMAD.MOV.U32 R9, RZ, RZ, R17 ;  /* 0x000000ffff097224 */ /* 0x000fc800078e0011 */
[----:B-1----:R-:W1:Y:S08]  /*6210*/  LDC R12, c[0x0][0x8d8] ;  /* 0x00023600ff0c7b82 */ /* 0x002e700000000800 */
[----:B------:R-:W4:Y:S01]  /*6220*/  LDC.64 R14, c[0x0][0x8c8] ;  /* 0x00023200ff0e7b82 */ /* 0x000f220000000a00 */
[----:B--2---:R-:W-:-:S04]  /*6230*/  ISETP.NE.U32.AND P0, PT, R10, RZ, PT ;  /* 0x000000ff0a00720c */ /* 0x004fc80003f05070 */
[----:B------:R-:W-:-:S13]  /*6240*/  ISETP.NE.AND.EX P0, PT, R11, RZ, PT, P0 ;  /* 0x000000ff0b00720c */ /* 0x000fda0003f05300 */
[----:B-1-34-:R-:W-:Y:S05]  /*6250*/  @!P0 BRA `(.L_x_133) ;  /* 0x0000000000288947 */ /* 0x01afea0003800000 */
[----:B------:R-:W1:Y:S02]  /*6260*/  LDC R3, c[0x0][0x8dc] ;  /* 0x00023700ff037b82 */ /* 0x000e640000000800 */
[----:B-1----:R-:W-:-:S04]  /*6270*/  IADD3 R3, P0, R16, R3, RZ ;  /* 0x0000000310037210 */ /* 0x002fc80007f1e0ff */
[----:B------:R-:W-:-:S05]  /*6280*/  IADD3.X R13, RZ, R17, RZ, P0, !PT ;  /* 0x00000011ff0d7210 */ /* 0x000fca00007fe4ff */
[----:B------:R-:W-:-:S04]  /*6290*/  IMAD.WIDE.U32 R4, R13, R10, RZ ;  /* 0x0000000a0d047225 */ /* 0x000fc800078e00ff */
[----:B------:R-:W-:-:S04]  /*62a0*/  IMAD.WIDE.U32 R6, P0, R3, R11, R4 ;  /* 0x0000000b03067225 */ /* 0x000fc80007800004 */
[----:B------:R-:W-:-:S04]  /*62b0*/  IMAD.WIDE.U32 R4, R3, R10, RZ ;  /* 0x0000000a03047225 */ /* 0x000fc800078e00ff */
[----:B------:R-:W-:Y:S01]  /*62c0*/  IMAD.X R9, RZ, RZ, RZ, P0 ;  /* 0x000000ffff097224 */ /* 0x000fe200000e06ff */
[----:B------:R-:W-:Y:S01]  /*62d0*/  IADD3 RZ, P0, R5, R6, RZ ;  /* 0x0000000605ff7210 */ /* 0x000fe20007f1e0ff */
[----:B------:R-:W-:-:S04]  /*62e0*/  IMAD.MOV.U32 R8, RZ, RZ, R7 ;  /* 0x000000ffff087224 */ /* 0x000fc800078e0007 */
[----:B------:R-:W-:-:S08]  /*62f0*/  IMAD.WIDE.U32.X R8, R13, R11, R8, P0 ;  /* 0x0000000b0d087225 */ /* 0x000fd000000e0408 */
.L_x_133:
[----:B------:R-:W1:Y:S01]  /*6300*/  S2R R13, SR_CTAID.Y ;  /* 0x00000000000d7919 */ /* 0x000e620000002600 */
[-CC-:B------:R-:W-:Y:S01]  /*6310*/  SHF.R.U64 R31, R8, R12.reuse, R9.reuse ;  /* 0x0000000c081f7219 */ /* 0x180fe20000001209 */
[----:B------:R-:W2:Y:S01]  /*6320*/  LDC.64 R20, c[0x0][0x8e8] ;  /* 0x00023a00ff147b82 */ /* 0x000ea20000000a00 */
[----:B------:R-:W-:Y:S01]  /*6330*/  SHF.R.U32.HI R3, RZ, R12, R9 ;  /* 0x0000000cff037219 */ /* 0x000fe20000011609 */
[----:B------:R-:W-:Y:S01]  /*6340*/  ULDC UR4, c[0x0][0x150] ;  /* 0x0000540000047ab9 */ /* 0x000fe20000000800 */
[----:B------:R-:W-:Y:S02]  /*6350*/  IADD3 R7, P0, RZ, -R31, RZ ;  /* 0x8000001fff077210 */ /* 0x000fe40007f1e0ff */
[----:B------:R-:W-:-:S03]  /*6360*/  I2FP.F32.U32 R9, R23 ;  /* 0x0000001700097245 */ /* 0x000fc60000201000 */
[----:B------:R-:W3:Y:S01]  /*6370*/  LDC R8, c[0x0][0x8c0] ;  /* 0x00023000ff087b82 */ /* 0x000ee20000000800 */
[----:B------:R-:W-:Y:S02]  /*6380*/  IMAD.X R3, RZ, RZ, ~R3, P0 ;  /* 0x000000ffff037224 */ /* 0x000fe400000e0e03 */
[----:B------:R-:W-:Y:S01]  /*6390*/  FMUL R9, R9, UR4 ;  /* 0x0000000409097c20 */ /* 0x000fe20008400000 */
[----:B------:R-:W-:Y:S01]  /*63a0*/  IMAD.WIDE.U32 R4, R7, R14, R16 ;  /* 0x0000000e07047225 */ /* 0x000fe200078e0010 */
[----:B------:R-:W-:-:S03]  /*63b0*/  ULDC UR4, c[0x0][0x154] ;  /* 0x0000550000047ab9 */ /* 0x000fc60000000800 */
[----:B------:R-:W-:Y:S01]  /*63c0*/  IMAD R6, R3, R14, RZ ;  /* 0x0000000e03067224 */ /* 0x000fe200078e02ff */
[----:B------:R-:W4:Y:S01]  /*63d0*/  LDC R11, c[0x0][0x900] ;  /* 0x00024000ff0b7b82 */ /* 0x000f220000000800 */
[----:B------:R-:W5:Y:S02]  /*63e0*/  F2I.U32.TRUNC.NTZ R9, R9 ;  /* 0x0000000900097305 */ /* 0x000f64000020f000 */
[----:B------:R-:W-:-:S04]  /*63f0*/  IMAD R3, R7, R15, R6 ;  /* 0x0000000f07037224 */ /* 0x000fc800078e0206 */
[----:B------:R-:W-:Y:S01]  /*6400*/  IMAD.IADD R3, R5, 0x1, R3 ;  /* 0x0000000105037824 */ /* 0x000fe200078e0203 */
[----:B------:R-:W4:Y:S01]  /*6410*/  LDC R14, c[0x0][0x8b0] ;  /* 0x00022c00ff0e7b82 */ /* 0x000f220000000800 */
[----:B--2---:R-:W-:-:S04]  /*6420*/  ISETP.NE.U32.AND P0, PT, R20, RZ, PT ;  /* 0x000000ff1400720c */ /* 0x004fc80003f05070 */
[----:B------:R-:W-:-:S03]  /*6430*/  ISETP.NE.AND.EX P0, PT, R21, RZ, PT, P0 ;  /* 0x000000ff1500720c */ /* 0x000fc60003f05300 */
[----:B------:R-:W2:Y:S01]  /*6440*/  LDC R6, c[0x0][0x144] ;  /* 0x00005100ff067b82 */ /* 0x000ea20000000800 */
[-C--:B---3--:R-:W-:Y:S01]  /*6450*/  SHF.R.U64 R12, R4, R8.reuse, R3 ;  /* 0x00000008040c7219 */ /* 0x088fe20000001203 */
[----:B-----5:R-:W-:Y:S01]  /*6460*/  IMAD.MOV R9, RZ, RZ, -R9 ;  /* 0x000000ffff097224 */ /* 0x020fe200078e0a09 */
[----:B-1----:R-:W-:Y:S02]  /*6470*/  I2FP.F32.U32 R4, R13 ;  /* 0x0000000d00047245 */ /* 0x002fe40000201000 */
[----:B------:R-:W-:-:S03]  /*6480*/  SHF.R.U32.HI R3, RZ, R8, R3 ;  /* 0x00000008ff037219 */ /* 0x000fc60000011603 */
[----:B------:R-:W1:Y:S01]  /*6490*/  LDC R24, c[0x0][0x148] ;  /* 0x00005200ff187b82 */ /* 0x000e620000000800 */
[----:B------:R-:W-:Y:S01]  /*64a0*/  FMUL R7, R4, UR4 ;  /* 0x0000000404077c20 */ /* 0x000fe20008400000 */
[----:B------:R-:W-:Y:S01]  /*64b0*/  IMAD.MOV.U32 R4, RZ, RZ, -0x1 ;  /* 0xffffffffff047424 */ /* 0x000fe200078e00ff */
[-C--:B----4-:R-:W-:Y:S02]  /*64c0*/  SHF.L.U32 R29, R0, R11.reuse, RZ ;  /* 0x0000000b001d7219 */ /* 0x090fe400000006ff */
[----:B------:R3:W4:Y:S02]  /*64d0*/  F2I.U32.TRUNC.NTZ R15, R7 ;  /* 0x00000007000f7305 */ /* 0x000724000020f000 */
[----:B------:R-:W-:Y:S01]  /*64e0*/  SHF.L.U32 R4, R4, R11, RZ ;  /* 0x0000000b04047219 */ /* 0x000fe200000006ff */
[----:B------:R-:W1:Y:S01]  /*64f0*/  LDC R25, c[0x0][0x8a8] ;  /* 0x00022a00ff197b82 */ /* 0x000e620000000800 */
[-CC-:B------:R-:W-:Y:S02]  /*6500*/  SHF.R.U64 R10, R12, R14.reuse, R3.reuse ;  /* 0x0000000e0c0a7219 */ /* 0x180fe40000001203 */
[----:B------:R-:W-:-:S04]  /*6510*/  SHF.R.U32.HI R3, RZ, R14, R3 ;  /* 0x0000000eff037219 */ /* 0x000fc80000011603 */
[----:B------:R-:W-:Y:S01]  /*6520*/  SHF.R.U64 R14, R10, R11, R3 ;  /* 0x0000000b0a0e7219 */ /* 0x000fe20000001203 */
[----:B------:R-:W1:Y:S01]  /*6530*/  LDC R27, c[0x0][0x8f0] ;  /* 0x00023c00ff1b7b82 */ /* 0x000e620000000800 */
[----:B--2---:R-:W-:Y:S01]  /*6540*/  IMAD R26, R6, R9, R23 ;  /* 0x00000009061a7224 */ /* 0x004fe200078e0217 */
[----:B------:R-:W-:Y:S02]  /*6550*/  LOP3.LUT R23, RZ, R4, RZ, 0x33, !PT ;  /* 0x00000004ff177212 */ /* 0x000fe400078e33ff */
[----:B------:R-:W-:Y:S01]  /*6560*/  SHF.R.U32.HI R5, RZ, R11, R3 ;  /* 0x0000000bff057219 */ /* 0x000fe20000011603 */
[----:B------:R-:W-:-:S03]  /*6570*/  IMAD.MOV.U32 R4, RZ, RZ, R14 ;  /* 0x000000ffff047224 */ /* 0x000fc600078e000e */
[----:B------:R-:W2:Y:S08]  /*6580*/  LDC R28, c[0x0][0x8e0] ;  /* 0x00023800ff1c7b82 */ /* 0x000eb00000000800 */
[----:B------:R-:W1:Y:S01]  /*6590*/  LDC R30, c[0x0][0x8b8] ;  /* 0x00022e00ff1e7b82 */ /* 0x000e620000000800 */
[----:B---34-:R-:W-:Y:S05]  /*65a0*/  @!P0 BRA `(.L_x_134) ;  /* 0x0000000000288947 */ /* 0x018fea0003800000 */
[----:B------:R-:W3:Y:S02]  /*65b0*/  LDC R3, c[0x0][0x8f4] ;  /* 0x00023d00ff037b82 */ /* 0x000ee40000000800 */
[----:B---3--:R-:W-:-:S04]  /*65c0*/  IADD3 R3, P0, R14, R3, RZ ;  /* 0x000000030e037210 */ /* 0x008fc80007f1e0ff */
        /* <DEDUP_REMOVED lines=8> */
.L_x_134:
[----:B------:R-:W-:Y:S01]  /*6650*/  ISETP.NE.AND P0, PT, R2, 0x1, PT ;  /* 0x000000010200780c */ /* 0x000fe20003f05270 */
[----:B------:R-:W-:Y:S01]  /*6660*/  IMAD.MOV R15, RZ, RZ, -R15 ;  /* 0x000000ffff0f7224 */ /* 0x000fe200078e0a0f */
[----:B-1----:R-:W-:Y:S01]  /*6670*/  SHF.R.U64 R0, R4, R27, R5 ;  /* 0x0000001b04007219 */ /* 0x002fe20000001205 */
[----:B------:R-:W-:Y:S01]  /*6680*/  VIADD R5, R25, 0xffffffff ;  /* 0xffffffff19057836 */ /* 0x000fe20000000000 */
[----:B------:R-:W-:Y:S02]  /*6690*/  LOP3.LUT R23, R10, R23, RZ, 0xc0, !PT ;  /* 0x000000170a177212 */ /* 0x000fe400078ec0ff */
[----:B------:R-:W-:Y:S01]  /*66a0*/  R2UR UR43, R31 ;  /* 0x000000001f2b72ca */ /* 0x000fe200000e0000 */
[----:B------:R-:W-:Y:S01]  /*66b0*/  IMAD.MOV R3, RZ, RZ, -R0 ;  /* 0x000000ffff037224 */ /* 0x000fe200078e0a00 */
[----:B------:R-:W-:Y:S01]  /*66c0*/  LOP3.LUT R5, R12, R5, RZ, 0xc0, !PT ;  /* 0x000000050c057212 */ /* 0x000fe200078ec0ff */
[----:B------:R-:W-:Y:S02]  /*66d0*/  IMAD R23, R29, R0, R23 ;  /* 0x000000001d177224 */ /* 0x000fe400078e0217 */
[----:B--2---:R-:W-:-:S02]  /*66e0*/  IMAD R0, R3, R28, R14 ;  /* 0x0000001c03007224 */ /* 0x004fc400078e020e */
[----:B------:R-:W-:Y:S02]  /*66f0*/  @P0 IMAD R26, R24, R15, R13 ;  /* 0x0000000f181a0224 */ /* 0x000fe400078e020d */
[----:B------:R-:W-:Y:S02]  /*6700*/  IMAD R0, R0, R25, R5 ;  /* 0x0000001900007224 */ /* 0x000fe400078e0205 */
[----:B------:R-:W-:Y:S02]  /*6710*/  IMAD R23, R23, R30, R26 ;  /* 0x0000001e17177224 */ /* 0x000fe400078e021a */
[----:B------:R-:W-:-:S03]  /*6720*/  IMAD.MOV.U32 R3, RZ, RZ, 0x1 ;  /* 0x00000001ff037424 */ /* 0x000fc600078e00ff */
[----:B------:R-:W-:Y:S02]  /*6730*/  SEL R156, R0, R23, !P0 ;  /* 0x00000017009c7207 */ /* 0x000fe40004000000 */
[----:B------:R-:W-:-:S07]  /*6740*/  SEL R23, R23, R0, !P0 ;  /* 0x0000000017177207 */ /* 0x000fce0004000000 */
.L_x_132:
[----:B------:R-:W-:Y:S01]  /*6750*/  UIADD3 UR50, UR51, UR50, URZ ;  /* 0x0000003233327290 */ /* 0x000fe2000fffe03f */
[----:B------:R-:W-:Y:S01]  /*6760*/  LOP3.LUT P0, RZ, R3, 0xff, RZ, 0xc0, !PT ;  /* 0x000000ff03ff7812 */ /* 0x000fe2000780c0ff */
[----:B------:R-:W-:Y:S02]  /*6770*/  UIADD3 UR44, UR44, 0x8, URZ ;  /* 0x000000082c2c7890 */ /* 0x000fe4000fffe03f */
[----:B------:R-:W-:Y:S02]  /*6780*/  USHF.R.U32.HI UR4, URZ, 0x2, UR50 ;  /* 0x000000023f047899 */ /* 0x000fe40008011632 */
[----:B------:R-:W-:Y:S02]  /*6790*/  UISETP.GT.U32.AND UP0, UPT, UR50, 0x3, UPT ;  /* 0x000000033200788c */ /* 0x000fe4000bf04070 */
[----:B------:R-:W-:Y:S02]  /*67a0*/  ULOP3.LUT UR4, UR4, 0x1, URZ, 0xc0, !UPT ;  /* 0x0000000104047892 */ /* 0x000fe4000f8ec03f */
[----:B------:R-:W-:-:S02]  /*67b0*/  UISETP.LT.U32.AND UP1, UPT, UR51, 0x4, UP0 ;  /* 0x000000043300788c */ /* 0x000fc40008721070 */
[----:B------:R-:W-:Y:S02]  /*67c0*/  UISETP.NE.U32.AND UP2, UPT, UR4, 0x1, UPT ;  /* 0x000000010400788c */ /* 0x000fe4000bf45070 */
[----:B------:R-:W-:Y:S02]  /*67d0*/  USEL UR5, URZ, 0x1, !UP1 ;  /* 0x000000013f057887 */ /* 0x000fe4000c800000 */
[----:B------:R-:W-:Y:S02]  /*67e0*/  UISETP.GT.U32.AND UP0, UPT, UR51, 0x3, !UP2 ;  /* 0x000000033300788c */ /* 0x000fe4000d704070 */
[----:B------:R-:W-:Y:S02]  /*67f0*/  ULOP3.LUT UR50, UR50, 0x3, URZ, 0xc0, !UPT ;  /* 0x0000000332327892 */ /* 0x000fe4000f8ec03f */
[----:B------:R-:W-:-:S04]  /*6800*/  USEL UR4, URZ, 0x1, !UP0 ;  /* 0x000000013f047887 */ /* 0x000fc8000c000000 */
[----:B------:R-:W-:Y:S01]  /*6810*/  ULOP3.LUT UR45, UR4, UR45, UR5, 0x96, !UPT ;  /* 0x0000002d042d7292 */ /* 0x000fe2000f8e9605 */
[----:B------:R-:W-:Y:S11]  /*6820*/  @P0 BRA `(.L_x_135) ;  /* 0xffffffac00080947 */ /* 0x000ff6000383ffff */
[----:B------:R-:W-:-:S13]  /*6830*/  PLOP3.LUT P0, PT, PT, PT, PT, 0x8, 0x0 ;  /* 0x000000000000781c */ /* 0x000fda0003f0e170 */
.L_x_17:
[----:B------:R-:W-:Y:S05]  /*6840*/  @P0 BRA `(.L_x_9) ;  /* 0x0000003000180947 */ /* 0x000fea0003800000 */
[----:B------:R-:W-:Y:S01]  /*6850*/  ULDC.64 UR6, c[0x0][0x588] ;  /* 0x0001620000067ab9 */ /* 0x000fe20000000a00 */
[----:B------:R-:W-:Y:S01]  /*6860*/  ISETP.NE.AND.EX P1, PT, R163, RZ, PT, P1 ;  /* 0x000000ffa300720c */ /* 0x000fe20003f25310 */
[----:B------:R-:W-:-:S04]  /*6870*/  DEPBAR.LE SB0, 0x0 ;  /* 0x000080000000791a */ /* 0x000fc80000000000 */
[----:B------:R-:W-:Y:S01]  /*6880*/  ISETP.NE.U32.AND P0, PT, RZ, UR6, PT ;  /* 0x00000006ff007c0c */ /* 0x000fe2000bf05070 */
[----:B------:R-:W-:Y:S03]  /*6890*/  BSSY B0, `(.L_x_136) ;  /* 0x0000014000007945 */ /* 0x000fe60003800000 */
[----:B------:R-:W-:-:S13]  /*68a0*/  ISETP.NE.AND.EX P0, PT, RZ, UR7, PT, P0 ;  /* 0x00000007ff007c0c */ /* 0x000fda000bf05300 */
[----:B------:R-:W-:Y:S05]  /*68b0*/  @P0 BRA P1, `(.L_x_137) ;  /* 0x0000000000440947 */ /* 0x000fea0000800000 */
[----:B------:R-:W-:-:S04]  /*68c0*/  ISETP.NE.U32.AND P0, PT, R161, RZ, PT ;  /* 0x000000ffa100720c */ /* 0x000fc80003f05070 */
[----:B------:R-:W-:-:S13]  /*68d0*/  ISETP.NE.AND.EX P0, PT, R163, RZ, PT, P0 ;  /* 0x000000ffa300720c */ /* 0x000fda0003f05300 */
[----:B------:R-:W-:Y:S05]  /*68e0*/  @!P0 BRA `(.L_x_138) ;  /* 0x00000000002c8947 */ /* 0x000fea0003800000 */
[----:B------:R-:W-:-:S13]  /*68f0*/  LOP3.LUT P0, RZ, R152, 0xff, RZ, 0xc0, !PT ;  /* 0x000000ff98ff7812 */ /* 0x000fda000780c0ff */
[----:B------:R-:W-:Y:S05]  /*6900*/  @!P0 BRA `(.L_x_139) ;  /* 0x0000000000108947 */ /* 0x000fea0003800000 */
[----:B-----5:R-:W-:-:S13]  /*6910*/  FSETP.NEU.AND P0, PT, R155, RZ, PT ;  /* 0x000000ff9b00720b */ /* 0x020fda0003f0d000 */
[----:B------:R-:W-:Y:S05]  /*6920*/  @!P0 BREAK B0 ;  /* 0x0000000000008942 */ /* 0x000fea0003800000 */
[----:B------:R-:W-:Y:S05]  /*6930*/  @P0 BRA `(.L_x_137) ;  /* 0x0000000000240947 */ /* 0x000fea0003800000 */
[----:B------:R-:W-:Y:S05]  /*6940*/  BRA `(.L_x_9) ;  /* 0x0000002c00d87947 */ /* 0x000fea0003800000 */
.L_x_139:
[----:B------:R-:W-:-:S04]  /*6950*/  ISETP.NE.U32.AND P0, PT, RZ, UR6, PT ;  /* 0x00000006ff007c0c */ /* 0x000fc8000bf05070 */
[----:B------:R-:W-:-:S13]  /*6960*/  ISETP.NE.AND.EX P0, PT, RZ, UR7, PT, P0 ;  /* 0x00000007ff007c0c */ /* 0x000fda000bf05300 */
[----:B------:R-:W-:Y:S05]  /*6970*/  @!P0 BREAK B0 ;  /* 0x0000000000008942 */ /* 0x000fea0003800000 */
[----:B------:R-:W-:Y:S05]  /*6980*/  @P0 BRA `(.L_x_137) ;  /* 0x0000000000100947 */ /* 0x000fea0003800000 */
[----:B------:R-:W-:Y:S05]  /*6990*/  BRA `(.L_x_9) ;  /* 0x0000002c00c47947 */ /* 0x000fea0003800000 */
.L_x_138:
[----:B-----5:R-:W-:-:S13]  /*69a0*/  FSETP.NEU.AND P0, PT, R155, RZ, PT ;  /* 0x000000ff9b00720b */ /* 0x020fda0003f0d000 */
[----:B------:R-:W-:Y:S05]  /*69b0*/  @!P0 BREAK B0 ;  /* 0x0000000000008942 */ /* 0x000fea0003800000 */
[----:B------:R-:W-:Y:S05]  /*69c0*/  @!P0 BRA `(.L_x_9) ;  /* 0x0000002c00b88947 */ /* 0x000fea0003800000 */
.L_x_137:
[----:B------:R-:W-:Y:S05]  /*69d0*/  BSYNC B0 ;  /* 0x0000000000007941 */ /* 0x000fea0003800000 */
.L_x_136:
[----:B------:R-:W-:-:S04]  /*69e0*/  LOP3.LUT R19, R19, 0x1, RZ, 0xfc, !PT ;  /* 0x0000000113137812 */ /* 0x000fc800078efcff */
[----:B------:R-:W-:-:S13]  /*69f0*/  ISETP.NE.AND P0, PT, R19, 0x3, PT ;  /* 0x000000031300780c */ /* 0x000fda0003f05270 */
[----:B------:R-:W-:Y:S05]  /*6a00*/  @!P0 BRA `(.L_x_140) ;  /* 0x0000000000048947 */ /* 0x000fea0003800000 */
[----:B------:R-:W-:Y:S01]  /*6a10*/  BPT.TRAP 0x1 ;  /* 0x000000040000795c */ /* 0x000fe20000300000 */
.L_x_140:
[----:B------:R-:W3:Y:S01]  /*6a20*/  S2UR UR5, SR_CgaCtaId ;  /* 0x00000000000579c3 */ /* 0x000ee20000008800 */
[----:B------:R-:W-:Y:S02]  /*6a30*/  UMOV UR4, 0x400 ;  /* 0x0000040000047882 */ /* 0x000fe40000000000 */
[----:B---3--:R-:W-:-:S04]  /*6a40*/  ULEA UR4, UR5, UR4, 0x18 ;  /* 0x0000000405047291 */ /* 0x008fc8000f8ec03f */
[----:B------:R-:W-:-:S04]  /*6a50*/  ULEA UR4, UR36, UR4, 0x3 ;  /* 0x0000000424047291 */ /* 0x000fc8000f8e183f */
[----:B------:R-:W-:-:S04]  /*6a60*/  UIADD3 UR4, UR4, 0x60, URZ ;  /* 0x0000006004047890 */ /* 0x000fc8000fffe03f */
[----:B------:R-:W-:-:S09]  /*6a70*/  UPRMT UR4, UR5, 0x654, UR4 ;  /* 0x0000065405047896 */ /* 0x000fd20008000004 */
[----:B------:R-:W-:Y:S01]  /*6a80*/  SYNCS.ARRIVE.TRANS64.RED.A1T0 RZ, [UR4], RZ ;  /* 0x000000ffffff79a7 */ /* 0x000fe20008100404 */
[----:B------:R-:W-:Y:S05]  /*6a90*/  BRA `(.L_x_9) ;  /* 0x0000002c00847947 */ /* 0x000fea0003800000 */
.L_x_8:
[----:B------:R-:W-:Y:S01]  /*6aa0*/  ULDC.64 UR4, c[0x0][0x8f8] ;  /* 0x00023e0000047ab9 */ /* 0x000fe20000000a00 */
[----:B------:R-:W-:Y:S01]  /*6ab0*/  PRMT R11, RZ, 0x7610, R11 ;  /* 0x00007610ff0b7816 */ /* 0x000fe2000000000b */
[----:B------:R-:W-:Y:S01]  /*6ac0*/  IMAD.MOV.U32 R7, RZ, RZ, -0x1 ;  /* 0xffffffffff077424 */ /* 0x000fe200078e00ff */
[----:B------:R-:W-:Y:S01]  /*6ad0*/  ISETP.GE.U32.AND P0, PT, R16, UR4, PT ;  /* 0x0000000410007c0c */ /* 0x000fe2000bf06070 */
[----:B------:R-:W-:Y:S01]  /*6ae0*/  IMAD.MOV.U32 R13, RZ, RZ, -0x1 ;  /* 0xffffffffff0d7424 */ /* 0x000fe200078e00ff */
[----:B------:R-:W-:Y:S02]  /*6af0*/  MOV R6, 0xffffffff ;  /* 0xffffffff00067802 */ /* 0x000fe40000000f00 */
[----:B------:R-:W-:-:S13]  /*6b00*/  ISETP.GE.U32.AND.EX P0, PT, R17, UR5, PT, P0 ;  /* 0x0000000511007c0c */ /* 0x000fda000bf06100 */
        /* <DEDUP_REMOVED lines=19> */
.L_x_142:
[-CC-:B------:R-:W-:Y:S01]  /*6c40*/  SHF.R.U64 R20, R14, R24.reuse, R15.reuse ;  /* 0x000000180e147219 */ /* 0x180fe2000000120f */
[----:B------:R-:W1:Y:S01]  /*6c50*/  LDC R28, c[0x0][0x8c0] ;  /* 0x00023000ff1c7b82 */ /* 0x000e620000000800 */
[----:B------:R-:W-:Y:S01]  /*6c60*/  SHF.R.U32.HI R6, RZ, R24, R15 ;  /* 0x00000018ff067219 */ /* 0x000fe2000001160f */
[----:B------:R-:W-:Y:S01]  /*6c70*/  ULDC UR4, c[0x0][0x150] ;  /* 0x0000540000047ab9 */ /* 0x000fe20000000800 */
[----:B------:R-:W-:Y:S01]  /*6c80*/  IADD3 R9, P0, RZ, -R20, RZ ;  /* 0x80000014ff097210 */ /* 0x000fe20007f1e0ff */
[----:B------:R-:W-:Y:S01]  /*6c90*/  IMAD.MOV.U32 R13, RZ, RZ, -0x1 ;  /* 0xffffffffff0d7424 */ /* 0x000fe200078e00ff */
[----:B------:R-:W-:Y:S02]  /*6ca0*/  I2FP.F32.U32 R11, R8 ;  /* 0x00000008000b7245 */ /* 0x000fe40000201000 */
[----:B------:R-:W-:Y:S01]  /*6cb0*/  IADD3.X R7, RZ, ~R6, RZ, P0, !PT ;  /* 0x80000006ff077210 */ /* 0x000fe200007fe4ff */
[----:B------:R-:W2:Y:S02]  /*6cc0*/  LDC.64 R30, c[0x0][0x8e8] ;  /* 0x00023a00ff1e7b82 */ /* 0x000ea40000000a00 */
[----:B------:R-:W-:Y:S01]  /*6cd0*/  FMUL R11, R11, UR4 ;  /* 0x000000040b0b7c20 */ /* 0x000fe20008400000 */
[----:B------:R-:W-:Y:S01]  /*6ce0*/  ULDC UR4, c[0x0][0x154] ;  /* 0x0000550000047ab9 */ /* 0x000fe20000000800 */
[----:B------:R-:W-:-:S02]  /*6cf0*/  IMAD R12, R7, R26, RZ ;  /* 0x0000001a070c7224 */ /* 0x000fc400078e02ff */
[C---:B------:R-:W-:Y:S02]  /*6d00*/  IMAD.WIDE.U32 R6, R9.reuse, R26, R16 ;  /* 0x0000001a09067225 */ /* 0x040fe400078e0010 */
[----:B------:R-:W3:Y:S01]  /*6d10*/  LDC R24, c[0x0][0x8b0] ;  /* 0x00022c00ff187b82 */ /* 0x000ee20000000800 */
[----:B------:R-:W4:Y:S01]  /*6d20*/  F2I.U32.TRUNC.NTZ R11, R11 ;  /* 0x0000000b000b7305 */ /* 0x000f22000020f000 */
[----:B------:R-:W-:-:S04]  /*6d30*/  IMAD R9, R9, R27, R12 ;  /* 0x0000001b09097224 */ /* 0x000fc800078e020c */
[----:B------:R-:W-:Y:S02]  /*6d40*/  IMAD.IADD R7, R7, 0x1, R9 ;  /* 0x0000000107077824 */ /* 0x000fe400078e0209 */
[----:B------:R-:W5:Y:S03]  /*6d50*/  LDC R9, c[0x0][0x144] ;  /* 0x00005100ff097b82 */ /* 0x000f660000000800 */
[--C-:B-1----:R-:W-:Y:S02]  /*6d60*/  SHF.R.U64 R14, R6, R28, R7.reuse ;  /* 0x0000001c060e7219 */ /* 0x102fe40000001207 */
[----:B------:R-:W-:Y:S02]  /*6d70*/  I2FP.F32.U32 R6, R10 ;  /* 0x0000000a00067245 */ /* 0x000fe40000201000 */
[----:B------:R-:W-:Y:S01]  /*6d80*/  SHF.R.U32.HI R7, RZ, R28, R7 ;  /* 0x0000001cff077219 */ /* 0x000fe20000011607 */
[----:B------:R-:W1:Y:S01]  /*6d90*/  LDC R25, c[0x0][0x148] ;  /* 0x00005200ff197b82 */ /* 0x000e620000000800 */
[----:B--2---:R-:W-:Y:S01]  /*6da0*/  ISETP.NE.U32.AND P0, PT, R30, RZ, PT ;  /* 0x000000ff1e00720c */ /* 0x004fe20003f05070 */
[----:B------:R-:W-:Y:S01]  /*6db0*/  FMUL R12, R6, UR4 ;  /* 0x00000004060c7c20 */ /* 0x000fe20008400000 */
[----:B------:R-:W-:Y:S01]  /*6dc0*/  ULDC UR4, c[0x0][0x900] ;  /* 0x0002400000047ab9 */ /* 0x000fe20000000800 */
[----:B----4-:R-:W-:Y:S01]  /*6dd0*/  IMAD.MOV R11, RZ, RZ, -R11 ;  /* 0x000000ffff0b7224 */ /* 0x010fe200078e0a0b */
[----:B------:R-:W-:-:S02]  /*6de0*/  ISETP.NE.AND.EX P0, PT, R31, RZ, PT, P0 ;  /* 0x000000ff1f00720c */ /* 0x000fc40003f05300 */
[----:B------:R-:W-:Y:S01]  /*6df0*/  SHF.L.U32 R32, R13, UR4, RZ ;  /* 0x000000040d207c19 */ /* 0x000fe200080006ff */
[----:B------:R-:W2:Y:S01]  /*6e00*/  LDC R26, c[0x0][0x8a8] ;  /* 0x00022a00ff1a7b82 */ /* 0x000ea20000000800 */
[-CC-:B---3--:R-:W-:Y:S02]  /*6e10*/  SHF.R.U64 R21, R14, R24.reuse, R7.reuse ;  /* 0x000000180e157219 */ /* 0x188fe40000001207 */
[----:B------:R-:W-:Y:S02]  /*6e20*/  SHF.R.U32.HI R6, RZ, R24, R7 ;  /* 0x00000018ff067219 */ /* 0x000fe40000011607 */
[----:B------:R3:W4:Y:S02]  /*6e30*/  F2I.U32.TRUNC.NTZ R24, R12 ;  /* 0x0000000c00187305 */ /* 0x000724000020f000 */
[--C-:B------:R-:W-:Y:S01]  /*6e40*/  SHF.R.U64 R23, R21, UR4, R6.reuse ;  /* 0x0000000415177c19 */ /* 0x100fe20008001206 */
[----:B------:R-:W1:Y:S01]  /*6e50*/  LDC R27, c[0x0][0x8f0] ;  /* 0x00023c00ff1b7b82 */ /* 0x000e620000000800 */
[----:B------:R-:W-:Y:S01]  /*6e60*/  SHF.R.U32.HI R7, RZ, UR4, R6 ;  /* 0x00000004ff077c19 */ /* 0x000fe20008011606 */
[----:B-----5:R-:W-:-:S02]  /*6e70*/  IMAD R28, R9, R11, R8 ;  /* 0x0000000b091c7224 */ /* 0x020fc400078e0208 */
[----:B------:R-:W-:-:S04]  /*6e80*/  IMAD.MOV.U32 R6, RZ, RZ, R23 ;  /* 0x000000ffff067224 */ /* 0x000fc800078e0017 */
[----:B------:R-:W1:Y:S08]  /*6e90*/  LDC R29, c[0x0][0x8e0] ;  /* 0x00023800ff1d7b82 */ /* 0x000e700000000800 */
[----:B------:R-:W1:Y:S01]  /*6ea0*/  LDC R33, c[0x0][0x8b8] ;  /* 0x00022e00ff217b82 */ /* 0x000e620000000800 */
[----:B---34-:R-:W-:Y:S05]  /*6eb0*/  @!P0 BRA `(.L_x_143) ;  /* 0x0000000000288947 */ /* 0x018fea0003800000 */
[----:B------:R-:W3:Y:S02]  /*6ec0*/  LDC R6, c[0x0][0x8f4] ;  /* 0x00023d00ff067b82 */ /* 0x000ee40000000800 */
[----:B---3--:R-:W-:-:S05]  /*6ed0*/  IADD3 R11, P0, R23, R6, RZ ;  /* 0x00000006170b7210 */ /* 0x008fca0007f1e0ff */
[----:B------:R-:W-:-:S04]  /*6ee0*/  IMAD.X R15, RZ, RZ, R7, P0 ;  /* 0x000000ffff0f7224 */ /* 0x000fc800000e0607 */
[----:B------:R-:W-:-:S04]  /*6ef0*/  IMAD.WIDE.U32 R6, R15, R30, RZ ;  /* 0x0000001e0f067225 */ /* 0x000fc800078e00ff */
[----:B------:R-:W-:-:S04]  /*6f00*/  IMAD.WIDE.U32 R8, P0, R11, R31, R6 ;  /* 0x0000001f0b087225 */ /* 0x000fc80007800006 */
[----:B------:R-:W-:Y:S01]  /*6f10*/  IMAD.WIDE.U32 R6, R11, R30, RZ ;  /* 0x0000001e0b067225 */ /* 0x000fe200078e00ff */
[----:B------:R-:W-:-:S03]  /*6f20*/  MOV R12, R9 ;  /* 0x00000009000c7202 */ /* 0x000fc60000000f00 */
[----:B------:R-:W-:Y:S01]  /*6f30*/  IMAD.X R13, RZ, RZ, RZ, P0 ;  /* 0x000000ffff0d7224 */ /* 0x000fe200000e06ff */
[----:B------:R-:W-:-:S05]  /*6f40*/  IADD3 RZ, P0, R7, R8, RZ ;  /* 0x0000000807ff7210 */ /* 0x000fca0007f1e0ff */
[----:B------:R-:W-:-:S08]  /*6f50*/  IMAD.WIDE.U32.X R6, R15, R31, R12, P0 ;  /* 0x0000001f0f067225 */ /* 0x000fd000000e040c */
.L_x_143:
[----:B------:R-:W-:Y:S01]  /*6f60*/  ISETP.NE.AND P0, PT, R2, 0x1, PT ;  /* 0x000000010200780c */ /* 0x000fe20003f05270 */
[----:B------:R-:W-:Y:S01]  /*6f70*/  USHF.L.U32 UR4, UR38, UR4, URZ ;  /* 0x0000000426047299 */ /* 0x000fe2000800063f */
[----:B------:R-:W-:Y:S01]  /*6f80*/  LOP3.LUT R32, RZ, R32, RZ, 0x33, !PT ;  /* 0x00000020ff207212 */ /* 0x000fe200078e33ff */
[----:B--2---:R-:W-:Y:S01]  /*6f90*/  VIADD R9, R26, 0xffffffff ;  /* 0xffffffff1a097836 */ /* 0x004fe20000000000 */
[----:B-1----:R-:W-:Y:S01]  /*6fa0*/  SHF.R.U64 R7, R6, R27, R7 ;  /* 0x0000001b06077219 */ /* 0x002fe20000001207 */
[----:B------:R-:W-:Y:S01]  /*6fb0*/  IMAD.MOV R24, RZ, RZ, -R24 ;  /* 0x000000ffff187224 */ /* 0x000fe200078e0a18 */
[----:B------:R-:W-:Y:S01]  /*6fc0*/  LOP3.LUT R6, R21, R32, RZ, 0xc0, !PT ;  /* 0x0000002015067212 */ /* 0x000fe200078ec0ff */
[----:B------:R-:W-:Y:S01]  /*6fd0*/  IMAD.MOV.U32 R11, RZ, RZ, 0x1 ;  /* 0x00000001ff0b7424 */ /* 0x000fe200078e00ff */
[----:B------:R-:W-:Y:S01]  /*6fe0*/  LOP3.LUT R9, R14, R9, RZ, 0xc0, !PT ;  /* 0x000000090e097212 */ /* 0x000fe200078ec0ff */
[----:B------:R-:W-:Y:S02]  /*6ff0*/  IMAD.MOV R8, RZ, RZ, -R7 ;  /* 0x000000ffff087224 */ /* 0x000fe400078e0a07 */
[----:B------:R-:W-:-:S02]  /*7000*/  IMAD R7, R7, UR4, R6 ;  /* 0x0000000407077c24 */ /* 0x000fc4000f8e0206 */
[----:B------:R-:W-:Y:S02]  /*7010*/  @P0 IMAD R28, R25, R24, R10 ;  /* 0x00000018191c0224 */ /* 0x000fe400078e020a */
[----:B------:R-:W-:Y:S02]  /*7020*/  IMAD R6, R8, R29, R23 ;  /* 0x0000001d08067224 */ /* 0x000fe400078e0217 */
[----:B------:R-:W-:Y:S02]  /*7030*/  IMAD R7, R7, R33, R28 ;  /* 0x0000002107077224 */ /* 0x000fe400078e021c */
[----:B------:R-:W-:Y:S02]  /*7040*/  IMAD R8, R6, R26, R9 ;  /* 0x0000001a06087224 */ /* 0x000fe400078e0209 */
[----:B------:R-:W-:-:S03]  /*7050*/  IMAD.MOV.U32 R13, RZ, RZ, R20 ;  /* 0x000000ffff0d7224 */ /* 0x000fc600078e0014 */
[----:B------:R-:W-:Y:S02]  /*7060*/  SEL R6, R8, R7, !P0 ;  /* 0x0000000708067207 */ /* 0x000fe40004000000 */
[----:B------:R-:W-:-:S07]  /*7070*/  SEL R7, R7, R8, !P0 ;  /* 0x0000000807077207 */ /* 0x000fce0004000000 */
.L_x_141:
[----:B------:R-:W-:-:S08]  /*7080*/  NOP ;  /* 0x0000000000007918 */ /* 0x000fd00000000000 */
[----:B------:R-:W1:-:S00]  /*7090*/  USETMAXREG.DEALLOC.CTAPOOL 0x28 ;  /* 0x00000028000079c8 */ /* 0x000e4000080e0500 */
[----:B-1----:R-:W-:-:S13]  /*70a0*/  ISETP.NE.AND P0, PT, R0, 0x1, PT ;  /* 0x000000010000780c */ /* 0x002fda0003f05270 */
[----:B------:R-:W-:Y:S05]  /*70b0*/  @!P0 BRA `(.L_x_9) ;  /* 0x0000002400fc8947 */ /* 0x000fea0003800000 */
[----:B------:R-:W-:Y:S05]  /*70c0*/  @!P3 BRA `(.L_x_144) ;  /* 0x000000180018b947 */ /* 0x000fea0003800000 */
[----:B------:R-:W-:-:S04]  /*70d0*/  PRMT R3, R3, 0x9910, RZ ;  /* 0x0000991003037816 */ /* 0x000fc800000000ff */
[----:B------:R-:W-:-:S04]  /*70e0*/  ISETP.NE.AND P0, PT, R3, RZ, PT ;  /* 0x000000ff0300720c */ /* 0x000fc80003f05270 */
[----:B------:R-:W-:-:S13]  /*70f0*/  ISETP.NE.OR P0, PT, R0, 0x2, !P0 ;  /* 0x000000020000780c */ /* 0x000fda0004705670 */
[----:B------:R-:W-:Y:S05]  /*7100*/  @P0 BRA `(.L_x_9) ;  /* 0x0000002400e80947 */ /* 0x000fea0003800000 */
[----:B------:R-:W-:-:S13]  /*7110*/  LOP3.LUT P1, RZ, R11, 0xff, RZ, 0xc0, !PT ;  /* 0x000000ff0bff7812 */ /* 0x000fda000782c0ff */
[----:B------:R-:W-:Y:S05]  /*7120*/  @!P1 BRA `(.L_x_145) ;  /* 0x0000000000189947 */ /* 0x000fea0003800000 */
[----:B------:R-:W-:Y:S01]  /*7130*/  UMOV UR4, 0x400 ;  /* 0x0000040000047882 */ /* 0x000fe20000000000 */
[----:B------:R-:W-:Y:S01]  /*7140*/  IMAD.MOV.U32 R0, RZ, RZ, RZ ;  /* 0x000000ffff007224 */ /* 0x000fe200078e00ff */
[----:B------:R-:W-:-:S04]  /*7150*/  ULEA UR4, UR37, UR4, 0x18 ;  /* 0x0000000425047291 */ /* 0x000fc8000f8ec03f */
[----:B------:R-:W-:-:S05]  /*7160*/  SHF.L.U32 R0, R0, 0x1f, RZ ;  /* 0x0000001f00007819 */ /* 0x000fca00000006ff */
[----:B------:R-:W1:Y:S02]  /*7170*/  SYNCS.PHASECHK.TRANS64.TRYWAIT P0, [UR4+0x88], R0 ;  /* 0x00008800ff0075a7 */ /* 0x000e640008000144 */
[----:B-1----:R-:W-:Y:S05]  /*7180*/  @!P0 BRA `(.L_x_146) ;  /* 0x0000002800a08947 */ /* 0x002fea0003800000 */
.L_x_145:
[----:B------:R-:W-:Y:S01]  /*7190*/  PRMT R8, RZ, 0x7610, R8 ;  /* 0x00007610ff087816 */ /* 0x000fe20000000008 */
[----:B------:R-:W-:Y:S06]  /*71a0*/  @P2 BRA `(.L_x_147) ;  /* 0x0000000000242947 */ /* 0x000fec0003800000 */
[----:B------:R-:W-:Y:S02]  /*71b0*/  ULDC.64 UR4, c[0x0][0x588] ;  /* 0x0001620000047ab9 */ /* 0x000fe40000000a00 */
[----:B------:R-:W-:-:S04]  /*71c0*/  ISETP.NE.U32.AND P0, PT, RZ, UR4, PT ;  /* 0x00000004ff007c0c */ /* 0x000fc8000bf05070 */
[----:B------:R-:W-:-:S13]  /*71d0*/  ISETP.NE.AND.EX P0, PT, RZ, UR5, PT, P0 ;  /* 0x00000005ff007c0c */ /* 0x000fda000bf05300 */
[----:B------:R-:W-:Y:S05]  /*71e0*/  @!P0 BRA `(.L_x_148) ;  /* 0x00000000000c8947 */ /* 0x000fea0003800000 */
[----:B------:R3:W5:Y:S01]  /*71f0*/  LDG.E R12, desc[UR48][R4.64] ;  /* 0x00000030040c7981 */ /* 0x000762000c1e1900 */
[----:B------:R-:W-:Y:S01]  /*7200*/  MOV R8, 0x1 ;  /* 0x0000000100087802 */ /* 0x000fe20000000f00 */
[----:B------:R-:W-:Y:S06]  /*7210*/  BRA `(.L_x_147) ;  /* 0x0000000000087947 */ /* 0x000fec0003800000 */
.L_x_148:
[----:B------:R-:W2:Y:S01]  /*7220*/  LDC R12, c[0x0][0x580] ;  /* 0x00016000ff0c7b82 */ /* 0x000ea20000000800 */
[----:B------:R-:W-:-:S07]  /*7230*/  IMAD.MOV.U32 R8, RZ, RZ, 0x1 ;  /* 0x00000001ff087424 */ /* 0x000fce00078e00ff */
.L_x_147:
[----:B------:R-:W-:Y:S05]  /*7240*/  @!P1 BRA `(.L_x_149) ;  /* 0x0000001400409947 */ /* 0x000fea0003800000 */
[----:B-1----:R-:W1:Y:S01]  /*7250*/  LDC R3, c[0x0][0x8a8] ;  /* 0x00022a00ff037b82 */ /* 0x002e620000000800 */
[----:B------:R-:W-:Y:S01]  /*7260*/  IMAD.MOV.U32 R0, RZ, RZ, -0x1 ;  /* 0xffffffffff007424 */ /* 0x000fe200078e00ff */
[----:B------:R-:W-:Y:S01]  /*7270*/  ULDC UR4, c[0x0][0x900] ;  /* 0x0002400000047ab9 */ /* 0x000fe20000000800 */
[----:B------:R-:W-:Y:S01]  /*7280*/  LOP3.LUT R9, R19, 0x2, RZ, 0xfc, !PT ;  /* 0x0000000213097812 */ /* 0x000fe200078efcff */
[----:B------:R-:W-:Y:S02]  /*7290*/  USHF.L.U32 UR21, UR38, UR4, URZ ;  /* 0x0000000426157299 */ /* 0x000fe4000800063f */
[----:B------:R-:W-:Y:S01]  /*72a0*/  SHF.L.U32 R0, R0, UR4, RZ ;  /* 0x0000000400007c19 */ /* 0x000fe200080006ff */
[----:B------:R-:W-:Y:S01]  /*72b0*/  ULDC.64 UR22, c[0x0][0x198] ;  /* 0x0000660000167ab9 */ /* 0x000fe20000000a00 */
[----:B------:R-:W-:Y:S01]  /*72c0*/  ULDC.64 UR4, c[0x0][0x588] ;  /* 0x0001620000047ab9 */ /* 0x000fe20000000a00 */
[----:B------:R-:W-:Y:S01]  /*72d0*/  ULDC.64 UR6, c[0x0][0x8f8] ;  /* 0x00023e0000067ab9 */ /* 0x000fe20000000a00 */
[----:B------:R-:W-:Y:S01]  /*72e0*/  LOP3.LUT R0, RZ, R0, RZ, 0x33, !PT ;  /* 0x00000000ff007212 */ /* 0x000fe200078e33ff */
[----:B------:R-:W-:Y:S01]  /*72f0*/  ULDC.64 UR14, c[0x0][0x590] ;  /* 0x00016400000e7ab9 */ /* 0x000fe20000000a00 */
[----:B-1----:R-:W-:-:S07]  /*7300*/  VIADD R3, R3, 0xffffffff ;  /* 0xffffffff03037836 */ /* 0x002fce0000000000 */
.L_x_205:
[----:B------:R-:W-:Y:S02]  /*7310*/  ISETP.NE.U32.AND P0, PT, RZ, UR14, PT ;  /* 0x0000000eff007c0c */ /* 0x000fe4000bf05070 */
[----:B------:R-:W-:Y:S02]  /*7320*/  R2UR UR43, R7 ;  /* 0x00000000072b72ca */ /* 0x000fe400000e0000 */
[----:B------:R-:W-:Y:S02]  /*7330*/  R2UR UR42, R6 ;  /* 0x00000000062a72ca */ /* 0x000fe400000e0000 */
[----:B------:R-:W-:-:S09]  /*7340*/  ISETP.NE.AND.EX P0, PT, RZ, UR15, PT, P0 ;  /* 0x0000000fff007c0c */ /* 0x000fd2000bf05300 */
[----:B------:R-:W-:Y:S02]  /*7350*/  USHF.L.U32 UR43, UR43, 0x7, URZ ;  /* 0x000000072b2b7899 */ /* 0x000fe4000800063f */
[----:B------:R-:W-:Y:S02]  /*7360*/  USHF.L.U32 UR42, UR42, 0x8, URZ ;  /* 0x000000082a2a7899 */ /* 0x000fe4000800063f */
[----:B--2-4-:R-:W-:Y:S10]  /*7370*/  @!P0 BRA `(.L_x_150) ;  /* 0x00000000002c8947 */ /* 0x014ff40003800000 */
[----:B------:R-:W-:-:S04]  /*7380*/  ISETP.NE.U32.AND P1, PT, RZ, UR4, PT ;  /* 0x00000004ff007c0c */ /* 0x000fc8000bf25070 */
[----:B------:R-:W-:-:S13]  /*7390*/  ISETP.NE.AND.EX P1, PT, RZ, UR5, PT, P1 ;  /* 0x00000005ff007c0c */ /* 0x000fda000bf25310 */
[----:B------:R-:W-:Y:S05]  /*73a0*/  @!P1 BRA `(.L_x_151) ;  /* 0x0000000000189947 */ /* 0x000fea0003800000 */
[----:B---3--:R-:W1:Y:S01]  /*73b0*/  LDC.64 R4, c[0x0][0x588] ;  /* 0x00016200ff047b82 */ /* 0x008e620000000a00 */
[----:B------:R-:W-:-:S04]  /*73c0*/  IMAD R7, R13, UR14, RZ ;  /* 0x0000000e0d077c24 */ /* 0x000fc8000f8e02ff */
[----:B-1----:R-:W-:-:S05]  /*73d0*/  IMAD.WIDE R4, R7, 0x4, R4 ;  /* 0x0000000407047825 */ /* 0x002fca00078e0204 */
[----:B--2--5:R4:W5:Y:S01]  /*73e0*/  LDG.E R12, desc[UR48][R4.64] ;  /* 0x00000030040c7981 */ /* 0x024962000c1e1900 */
[----:B------:R-:W-:Y:S01]  /*73f0*/  IMAD.MOV.U32 R8, RZ, RZ, 0x1 ;  /* 0x00000001ff087424 */ /* 0x000fe200078e00ff */
[----:B------:R-:W-:Y:S06]  /*7400*/  BRA `(.L_x_150) ;  /* 0x0000000000087947 */ /* 0x000fec0003800000 */
.L_x_151:
[----:B--2--5:R-:W1:Y:S01]  /*7410*/  LDC R12, c[0x0][0x580] ;  /* 0x00016000ff0c7b82 */ /* 0x024e620000000800 */
[----:B------:R-:W-:-:S07]  /*7420*/  IMAD.MOV.U32 R8, RZ, RZ, 0x1 ;  /* 0x00000001ff087424 */ /* 0x000fce00078e00ff */
.L_x_150:
[----:B------:R-:W-:Y:S05]  /*7430*/  @!P0 BRA `(.L_x_152) ;  /* 0x00000000001c8947 */ /* 0x000fea0003800000 */
[----:B------:R-:W-:-:S13]  /*7440*/  LOP3.LUT P2, RZ, R8, 0xff, RZ, 0xc0, !PT ;  /* 0x000000ff08ff7812 */ /* 0x000fda000784c0ff */
[----:B---34-:R-:W3:Y:S02]  /*7450*/  @!P2 LDC.64 R4, c[0x0][0x588] ;  /* 0x00016200ff04ab82 */ /* 0x018ee40000000a00 */
[----:B---3--:R-:W-:-:S04]  /*7460*/  @!P2 ISETP.NE.U32.AND P0, PT, R4, RZ, PT ;  /* 0x000000ff0400a20c */ /* 0x008fc80003f05070 */
[----:B------:R-:W-:Y:S02]  /*7470*/  @!P2 ISETP.NE.AND.EX P1, PT, R5, RZ, PT, P0 ;  /* 0x000000ff0500a20c */ /* 0x000fe40003f25300 */
[----:B-12--5:R-:W-:Y:S02]  /*7480*/  @P2 FSETP.EQ.AND P0, PT, R12, RZ, PT ;  /* 0x000000ff0c00220b */ /* 0x026fe40003f02000 */
[----:B------:R-:W-:Y:S01]  /*7490*/  @!P2 PLOP3.LUT P0, PT, P1, PT, PT, 0x8, 0x0 ;  /* 0x000000000000a81c */ /* 0x000fe20000f0e170 */
[----:B------:R-:W-:-:S12]  /*74a0*/  BRA `(.L_x_153) ;  /* 0x0000000000047947 */ /* 0x000fd80003800000 */
.L_x_152:
[----:B-12--5:R-:W-:-:S13]  /*74b0*/  FSETP.EQ.AND P0, PT, R12, RZ, PT ;  /* 0x000000ff0c00720b */ /* 0x026fda0003f02000 */
.L_x_153:
[----:B------:R-:W-:Y:S02]  /*74c0*/  ISETP.NE.AND P2, PT, R9, 0x3, PT ;  /* 0x000000030900780c */ /* 0x000fe40003f45270 */
[----:B------:R-:W-:-:S04]  /*74d0*/  ELECT P1, URZ, PT ;  /* 0x00000000003f782f */ /* 0x000fc80003820000 */
[----:B------:R-:W-:-:S07]  /*74e0*/  PLOP3.LUT P0, PT, P1, P0, PT, 0x20, 0x0 ;  /* 0x000000000000781c */ /* 0x000fce0000f00470 */
[----:B------:R-:W-:Y:S06]  /*74f0*/  @!P2 BRA `(.L_x_154) ;  /* 0x000000000004a947 */ /* 0x000fec0003800000 */
[----:B------:R-:W-:Y:S01]  /*7500*/  BPT.TRAP 0x1 ;  /* 0x000000040000795c */ /* 0x000fe20000300000 */
.L_x_154:
[----:B------:R-:W1:Y:S01]  /*7510*/  S2UR UR37, SR_CgaCtaId ;  /* 0x00000000002579c3 */ /* 0x000e620000008800 */
[----:B------:R-:W-:Y:S01]  /*7520*/  UMOV UR13, 0x400 ;  /* 0x00000400000d7882 */ /* 0x000fe20000000000 */
[----:B---34-:R-:W-:-:S05]  /*7530*/  IMAD.MOV.U32 R4, RZ, RZ, 0x1 ;  /* 0x00000001ff047424 */ /* 0x018fca00078e00ff */
[----:B------:R-:W-:Y:S01]  /*7540*/  SHF.L.U32 R4, R4, 0x1f, RZ ;  /* 0x0000001f04047819 */ /* 0x000fe200000006ff */
[----:B-1----:R-:W-:-:S09]  /*7550*/  ULEA UR13, UR37, UR13, 0x18 ;  /* 0x0000000d250d7291 */ /* 0x002fd2000f8ec03f */
[----:B------:R-:W1:Y:S02]  /*7560*/  SYNCS.PHASECHK.TRANS64.TRYWAIT P1, [UR13+0x60], R4 ;  /* 0x00006004ff0075a7 */ /* 0x000e64000802014d */
[----:B-1----:R-:W-:Y:S05]  /*7570*/  @!P1 BRA `(.L_x_155) ;  /* 0x0000002400bc9947 */ /* 0x002fea0003800000 */
.L_x_241:
[----:B------:R-:W-:Y:S04]  /*7580*/  BSSY B0, `(.L_x_156) ;  /* 0x000000e000007945 */ /* 0x000fe80003800000 */
[----:B------:R-:W-:Y:S05]  /*7590*/  @!P0 BRA `(.L_x_157) ;  /* 0x0000000000308947 */ /* 0x000fea0003800000 */
[----:B------:R-:W-:Y:S01]  /*75a0*/  R2UR UR44, R13 ;  /* 0x000000000d2c72ca */ /* 0x000fe200000e0000 */
[----:B------:R-:W-:Y:S02]  /*75b0*/  UIADD3 UR8, UP0, UR22, 0x3f0, URZ ;  /* 0x000003f016087890 */ /* 0x000fe4000ff1e03f */
[----:B------:R-:W-:Y:S02]  /*75c0*/  UIADD3 UR40, UR13, 0x200, URZ ;  /* 0x000002000d287890 */ /* 0x000fe4000fffe03f */
[----:B------:R-:W-:Y:S02]  /*75d0*/  UIADD3 UR41, UR13, 0x40, URZ ;  /* 0x000000400d297890 */ /* 0x000fe4000fffe03f */
[----:B------:R-:W-:Y:S01]  /*75e0*/  UIADD3.X UR9, URZ, UR23, URZ, UP0, !UPT ;  /* 0x000000173f097290 */ /* 0x000fe200087fe43f */
[----:B------:R-:W-:Y:S01]  /*75f0*/  UMOV UR10, 0x0 ;  /* 0x00000000000a7882 */ /* 0x000fe20000000000 */
[----:B------:R-:W-:-:S07]  /*7600*/  UMOV UR11, 0x10000000 ;  /* 0x10000000000b7882 */ /* 0x000fce0000000000 */
[----:B------:R2:W-:Y:S02]  /*7610*/  UTMALDG.3D [UR40], [UR8], desc[UR10] ;  /* 0x00000a28080075b4 */ /* 0x0005e40008011000 */
[----:B--2---:R-:W-:Y:S05]  /*7620*/  @!P2 BRA `(.L_x_158) ;  /* 0x000000000004a947 */ /* 0x004fea0003800000 */
[----:B------:R-:W-:Y:S01]  /*7630*/  BPT.TRAP 0x1 ;  /* 0x000000040000795c */ /* 0x000fe20000300000 */
.L_x_158:
[----:B-1----:R-:W1:Y:S02]  /*7640*/  LDC R5, c[0x0][0x800] ;  /* 0x00020000ff057b82 */ /* 0x002e640000000800 */
[----:B-1----:R2:W-:Y:S02]  /*7650*/  SYNCS.ARRIVE.TRANS64.RED.A0TR RZ, [UR13+0x40], R5 ;  /* 0x00004005ffff79a7 */ /* 0x0025e4000830040d */
.L_x_157:
[----:B------:R-:W-:Y:S05]  /*7660*/  BSYNC B0 ;  /* 0x0000000000007941 */ /* 0x000fea0003800000 */
.L_x_156:
[----:B------:R-:W-:Y:S05]  /*7670*/  @!P2 BRA `(.L_x_159) ;  /* 0x000000000004a947 */ /* 0x000fea0003800000 */
[----:B------:R-:W-:Y:S01]  /*7680*/  BPT.TRAP 0x1 ;  /* 0x000000040000795c */ /* 0x000fe20000300000 */
.L_x_159:
[----:B------:R-:W-:-:S04]  /*7690*/  UIADD3 UR33, UR13, 0x40, URZ ;  /* 0x000000400d217890 */ /* 0x000fc8000fffe03f */
[----:B------:R-:W-:-:S09]  /*76a0*/  UPRMT UR16, UR37, 0x654, UR33 ;  /* 0x0000065425107896 */ /* 0x000fd20008000021 */
[----:B------:R-:W-:Y:S01]  /*76b0*/  SYNCS.ARRIVE.TRANS64.RED.A1T0 RZ, [UR16], RZ ;  /* 0x000000ffffff79a7 */ /* 0x000fe20008100410 */
[----:B------:R-:W-:Y:S05]  /*76c0*/  @!P2 BRA `(.L_x_160) ;  /* 0x000000000004a947 */ /* 0x000fea0003800000 */
[----:B------:R-:W-:Y:S01]  /*76d0*/  BPT.TRAP 0x1 ;  /* 0x000000040000795c */ /* 0x000fe20000300000 */
.L_x_160:
[----:B------:R-:W3:Y:S02]  /*76e0*/  SYNCS.PHASECHK.TRANS64.TRYWAIT P1, [UR13+0x68], R4 ;  /* 0x00006804ff0075a7 */ /* 0x000ee4000802014d */
[----:B---3--:R-:W-:Y:S05]  /*76f0*/  @!P1 BRA `(.L_x_161) ;  /* 0x0000002400749947 */ /* 0x008fea0003800000 */
.L_x_242:
[----:B------:R-:W-:Y:S04]  /*7700*/  BSSY B0, `(.L_x_162) ;  /* 0x0000010000007945 */ /* 0x000fe80003800000 */
[----:B------:R-:W-:Y:S05]  /*7710*/  @!P0 BRA `(.L_x_163) ;  /* 0x0000000000388947 */ /* 0x000fea0003800000 */
[----:B------:R-:W-:Y:S01]  /*7720*/  UIADD3 UR18, UP0, UR22, 0x3f0, URZ ;  /* 0x000003f016127890 */ /* 0x000fe2000ff1e03f */
[----:B------:R-:W-:Y:S01]  /*7730*/  R2UR UR12, R13 ;  /* 0x000000000d0c72ca */ /* 0x000fe200000e0000 */
[----:B------:R-:W-:Y:S02]  /*7740*/  UIADD3 UR10, UR42, 0x20, URZ ;  /* 0x000000202a0a7890 */ /* 0x000fe4000fffe03f */
[----:B------:R-:W-:Y:S02]  /*7750*/  UIADD3 UR8, UR13, 0x2200, URZ ;  /* 0x000022000d087890 */ /* 0x000fe4000fffe03f */
[----:B------:R-:W-:Y:S02]  /*7760*/  UIADD3 UR9, UR13, 0x48, URZ ;  /* 0x000000480d097890 */ /* 0x000fe4000fffe03f */
[----:B------:R-:W-:Y:S01]  /*7770*/  UIADD3.X UR19, URZ, UR23, URZ, UP0, !UPT ;  /* 0x000000173f137290 */ /* 0x000fe200087fe43f */
[----:B------:R-:W-:Y:S01]  /*7780*/  UMOV UR24, 0x0 ;  /* 0x0000000000187882 */ /* 0x000fe20000000000 */
[----:B------:R-:W-:Y:S01]  /*7790*/  UMOV UR25, 0x10000000 ;  /* 0x1000000000197882 */ /* 0x000fe20000000000 */
[----:B------:R-:W-:-:S06]  /*77a0*/  UMOV UR11, UR43 ;  /* 0x0000002b000b7c82 */ /* 0x000fcc0008000000 */
[----:B------:R3:W-:Y:S02]  /*77b0*/  UTMALDG.3D [UR8], [UR18], desc[UR24] ;  /* 0x00001808120075b4 */ /* 0x0007e40008011000 */
[----:B---3--:R-:W-:Y:S05]  /*77c0*/  @!P2 BRA `(.L_x_164) ;  /* 0x000000000004a947 */ /* 0x008fea0003800000 */
[----:B------:R-:W-:Y:S01]  /*77d0*/  BPT.TRAP 0x1 ;  /* 0x000000040000795c */ /* 0x000fe20000300000 */
.L_x_164:
[----:B-12---:R-:W1:Y:S02]  /*77e0*/  LDC R5, c[0x0][0x800] ;  /* 0x00020000ff057b82 */ /* 0x006e640000000800 */
[----:B-1----:R3:W-:Y:S02]  /*77f0*/  SYNCS.ARRIVE.TRANS64.RED.A0TR RZ, [UR13+0x48], R5 ;  /* 0x00004805ffff79a7 */ /* 0x0027e4000830040d */
.L_x_163:
[----:B------:R-:W-:Y:S05]  /*7800*/  BSYNC B0 ;  /* 0x0000000000007941 */ /* 0x000fea0003800000 */
.L_x_162:
[----:B------:R-:W-:Y:S05]  /*7810*/  @!P2 BRA `(.L_x_165) ;  /* 0x000000000004a947 */ /* 0x000fea0003800000 */
[----:B------:R-:W-:Y:S01]  /*7820*/  BPT.TRAP 0x1 ;  /* 0x000000040000795c */ /* 0x000fe20000300000 */
.L_x_165:
[----:B------:R-:W-:-:S04]  /*7830*/  UIADD3 UR25, UR13, 0x48, URZ ;  /* 0x000000480d197890 */ /* 0x000fc8000fffe03f */
[----:B------:R-:W-:-:S09]  /*7840*/  UPRMT UR18, UR37, 0x654, UR25 ;  /* 0x0000065425127896 */ /* 0x000fd20008000019 */
[----:B------:R-:W-:Y:S01]  /*7850*/  SYNCS.ARRIVE.TRANS64.RED.A1T0 RZ, [UR18], RZ ;  /* 0x000000ffffff79a7 */ /* 0x000fe20008100412 */
[----:B------:R-:W-:Y:S05]  /*7860*/  @!P2 BRA `(.L_x_166) ;  /* 0x000000000004a947 */ /* 0x000fea0003800000 */
[----:B------:R-:W-:Y:S01]  /*7870*/  BPT.TRAP 0x1 ;  /* 0x000000040000795c */ /* 0x000fe20000300000 */
.L_x_166:
[----:B------:R-:W4:Y:S02]  /*7880*/  SYNCS.PHASECHK.TRANS64.TRYWAIT P1, [UR13+0x70], R4 ;  /* 0x00007004ff0075a7 */ /* 0x000f24000802014d */
[----:B----4-:R-:W-:Y:S05]  /*7890*/  @!P1 BRA `(.L_x_167) ;  /* 0x0000002400249947 */ /* 0x010fea0003800000 */
.L_x_243:
        /* <DEDUP_REMOVED lines=12> */
[----:B----4-:R-:W-:Y:S05]  /*7960*/  @!P2 BRA `(.L_x_170) ;  /* 0x000000000004a947 */ /* 0x010fea0003800000 */
[----:B------:R-:W-:Y:S01]  /*7970*/  BPT.TRAP 0x1 ;  /* 0x000000040000795c */ /* 0x000fe20000300000 */
.L_x_170:
[----:B-123--:R-:W1:Y:S02]  /*7980*/  LDC R5, c[0x0][0x800] ;  /* 0x00020000ff057b82 */ /* 0x00ee640000000800 */
[----:B-1----:R4:W-:Y:S02]  /*7990*/  SYNCS.ARRIVE.TRANS64.RED.A0TR RZ, [UR13+0x50], R5 ;  /* 0x00005005ffff79a7 */ /* 0x0029e4000830040d */
.L_x_169:
[----:B------:R-:W-:Y:S05]  /*79a0*/  BSYNC B0 ;  /* 0x0000000000007941 */ /* 0x000fea0003800000 */
.L_x_168:
[----:B------:R-:W-:Y:S05]  /*79b0*/  @!P2 BRA `(.L_x_171) ;  /* 0x000000000004a947 */ /* 0x000fea0003800000 */
[----:B------:R-:W-:Y:S01]  /*79c0*/  BPT.TRAP 0x1 ;  /* 0x000000040000795c */ /* 0x000fe20000300000 */
.L_x_171:
[----:B------:R-:W-:-:S04]  /*79d0*/  UIADD3 UR17, UR13, 0x50, URZ ;  /* 0x000000500d117890 */ /* 0x000fc8000fffe03f */
[----:B------:R-:W-:-:S09]  /*79e0*/  UPRMT UR29, UR37, 0x654, UR17 ;  /* 0x00000654251d7896 */ /* 0x000fd20008000011 */
[----:B------:R-:W-:Y:S01]  /*79f0*/  SYNCS.ARRIVE.TRANS64.RED.A1T0 RZ, [UR29], RZ ;  /* 0x000000ffffff79a7 */ /* 0x000fe2000810041d */
[----:B------:R-:W-:Y:S05]  /*7a00*/  @!P2 BRA `(.L_x_172) ;  /* 0x000000000004a947 */ /* 0x000fea0003800000 */
[----:B------:R-:W-:Y:S01]  /*7a10*/  BPT.TRAP 0x1 ;  /* 0x000000040000795c */ /* 0x000fe20000300000 */
.L_x_172:
[----:B------:R-:W5:Y:S02]  /*7a20*/  SYNCS.PHASECHK.TRANS64.TRYWAIT P1, [UR13+0x78], R4 ;  /* 0x00007804ff0075a7 */ /* 0x000f64000802014d */
[----:B-----5:R-:W-:Y:S05]  /*7a30*/  @!P1 BRA `(.L_x_173) ;  /* 0x0000002000d49947 */ /* 0x020fea0003800000 */
.L_x_244:
        /* <DEDUP_REMOVED lines=12> */
[----:B-1----:R-:W-:Y:S05]  /*7b00*/  @!P2 BRA `(.L_x_176) ;  /* 0x000000000004a947 */ /* 0x002fea0003800000 */
[----:B------:R-:W-:Y:S01]  /*7b10*/  BPT.TRAP 0x1 ;  /* 0x000000040000795c */ /* 0x000fe20000300000 */
.L_x_176:
[----:B------:R-:W1:Y:S02]  /*7b20*/  LDC R4, c[0x0][0x800] ;  /* 0x00020000ff047b82 */ /* 0x000e640000000800 */
[----:B-1----:R1:W-:Y:S02]  /*7b30*/  SYNCS.ARRIVE.TRANS64.RED.A0TR RZ, [UR13+0x58], R4 ;  /* 0x00005804ffff79a7 */ /* 0x0023e4000830040d */
.L_x_175:
[----:B------:R-:W-:Y:S05]  /*7b40*/  BSYNC B0 ;  /* 0x0000000000007941 */ /* 0x000fea0003800000 */
.L_x_174:
[----:B------:R-:W-:Y:S05]  /*7b50*/  @!P2 BRA `(.L_x_177) ;  /* 0x000000000004a947 */ /* 0x000fea0003800000 */
[----:B------:R-:W-:Y:S01]  /*7b60*/  BPT.TRAP 0x1 ;  /* 0x000000040000795c */ /* 0x000fe20000300000 */
.L_x_177:
[----:B------:R-:W-:-:S04]  /*7b70*/  UIADD3 UR9, UR13, 0x58, URZ ;  /* 0x000000580d097890 */ /* 0x000fc8000fffe03f */
[----:B------:R-:W-:-:S09]  /*7b80*/  UPRMT UR30, UR37, 0x654, UR9 ;  /* 0x00000654251e7896 */ /* 0x000fd20008000009 */
[----:B------:R-:W-:Y:S01]  /*7b90*/  SYNCS.ARRIVE.TRANS64.RED.A1T0 RZ, [UR30], RZ ;  /* 0x000000ffffff79a7 */ /* 0x000fe2000810041e */
[----:B------:R-:W-:Y:S05]  /*7ba0*/  @!P2 BRA `(.L_x_178) ;  /* 0x000000000004a947 */ /* 0x000fea0003800000 */
[----:B------:R-:W-:Y:S01]  /*7bb0*/  BPT.TRAP 0x1 ;  /* 0x000000040000795c */ /* 0x000fe20000300000 */
.L_x_178:
[----:B-1----:R-:W-:-:S04]  /*7bc0*/  SHF.L.U32 R4, RZ, 0x1f, RZ ;  /* 0x0000001fff047819 */ /* 0x002fc800000006ff */
[----:B------:R-:W1:Y:S02]  /*7bd0*/  SYNCS.PHASECHK.TRANS64.TRYWAIT P1, [UR13+0x60], R4 ;  /* 0x00006004ff0075a7 */ /* 0x000e64000802014d */
[----:B-1----:R-:W-:Y:S05]  /*7be0*/  @!P1 BRA `(.L_x_179) ;  /* 0x0000002000809947 */ /* 0x002fea0003800000 */
.L_x_245:
        /* <DEDUP_REMOVED lines=13> */
.L_x_182:
[----:B--234-:R-:W1:Y:S02]  /*7cc0*/  LDC R5, c[0x0][0x800] ;  /* 0x00020000ff057b82 */ /* 0x01ce640000000800 */
[----:B-1----:R1:W-:Y:S02]  /*7cd0*/  SYNCS.ARRIVE.TRANS64.RED.A0TR RZ, [UR13+0x40], R5 ;  /* 0x00004005ffff79a7 */ /* 0x0023e4000830040d */
.L_x_181:
[----:B------:R-:W-:Y:S05]  /*7ce0*/  BSYNC B0 ;  /* 0x0000000000007941 */ /* 0x000fea0003800000 */
.L_x_180:
[----:B------:R-:W-:Y:S05]  /*7cf0*/  @!P2 BRA `(.L_x_183) ;  /* 0x000000000004a947 */ /* 0x000fea0003800000 */
[----:B------:R-:W-:Y:S01]  /*7d00*/  BPT.TRAP 0x1 ;  /* 0x000000040000795c */ /* 0x000fe20000300000 */
.L_x_183:
[----:B------:R-:W-:Y:S01]  /*7d10*/  SYNCS.ARRIVE.TRANS64.RED.A1T0 RZ, [UR16], RZ ;  /* 0x000000ffffff79a7 */ /* 0x000fe20008100410 */
[----:B------:R-:W-:Y:S05]  /*7d20*/  @!P2 BRA `(.L_x_184) ;  /* 0x000000000004a947 */ /* 0x000fea0003800000 */
[----:B------:R-:W-:Y:S01]  /*7d30*/  BPT.TRAP 0x1 ;  /* 0x000000040000795c */ /* 0x000fe20000300000 */
.L_x_184:
[----:B------:R-:W5:Y:S02]  /*7d40*/  SYNCS.PHASECHK.TRANS64.TRYWAIT P1, [UR13+0x68], R4 ;  /* 0x00006804ff0075a7 */ /* 0x000f64000802014d */
[----:B-----5:R-:W-:Y:S05]  /*7d50*/  @!P1 BRA `(.L_x_185) ;  /* 0x00000020003c9947 */ /* 0x020fea0003800000 */
.L_x_246:
        /* <DEDUP_REMOVED lines=13> */
.L_x_188:
[----:B--234-:R-:W1:Y:S02]  /*7e30*/  LDC R5, c[0x0][0x800] ;  /* 0x00020000ff057b82 */ /* 0x01ce640000000800 */
[----:B-1----:R1:W-:Y:S02]  /*7e40*/  SYNCS.ARRIVE.TRANS64.RED.A0TR RZ, [UR13+0x48], R5 ;  /* 0x00004805ffff79a7 */ /* 0x0023e4000830040d */
.L_x_187:
[----:B------:R-:W-:Y:S05]  /*7e50*/  BSYNC B0 ;  /* 0x0000000000007941 */ /* 0x000fea0003800000 */
.L_x_186:
[----:B------:R-:W-:Y:S05]  /*7e60*/  @!P2 BRA `(.L_x_189) ;  /* 0x000000000004a947 */ /* 0x000fea0003800000 */
[----:B------:R-:W-:Y:S01]  /*7e70*/  BPT.TRAP 0x1 ;  /* 0x000000040000795c */ /* 0x000fe20000300000 */
.L_x_189:
[----:B------:R-:W-:Y:S01]  /*7e80*/  SYNCS.ARRIVE.TRANS64.RED.A1T0 RZ, [UR18], RZ ;  /* 0x000000ffffff79a7 */ /* 0x000fe20008100412 */
[----:B------:R-:W-:Y:S05]  /*7e90*/  @!P2 BRA `(.L_x_190) ;  /* 0x000000000004a947 */ /* 0x000fea0003800000 */
[----:B------:R-:W-:Y:S01]  /*7ea0*/  BPT.TRAP 0x1 ;  /* 0x000000040000795c */ /* 0x000fe20000300000 */
.L_x_190:
[----:B------:R-:W5:Y:S02]  /*7eb0*/  SYNCS.PHASECHK.TRANS64.TRYWAIT P1, [UR13+0x70], R4 ;  /* 0x00007004ff0075a7 */ /* 0x000f64000802014d */
[----:B-----5:R-:W-:Y:S05]  /*7ec0*/  @!P1 BRA `(.L_x_191) ;  /* 0x0000001c00f89947 */ /* 0x020fea0003800000 */
.L_x_247:
        /* <DEDUP_REMOVED lines=13> */
.L_x_194:
[----:B--234-:R-:W1:Y:S02]  /*7fa0*/  LDC R5, c[0x0][0x800] ;  /* 0x00020000ff057b82 */ /* 0x01ce640000000800 */
[----:B-1----:R1:W-:Y:S02]  /*7fb0*/  SYNCS.ARRIVE.TRANS64.RED.A0TR RZ, [UR13+0x50], R5 ;  /* 0x00005005ffff79a7 */ /* 0x0023e4000830040d */
.L_x_193:
[----:B------:R-:W-:Y:S05]  /*7fc0*/  BSYNC B0 ;  /* 0x0000000000007941 */ /* 0x000fea0003800000 */
.L_x_192:
[----:B------:R-:W-:Y:S05]  /*7fd0*/  @!P2 BRA `(.L_x_195) ;  /* 0x000000000004a947 */ /* 0x000fea0003800000 */
[----:B------:R-:W-:Y:S01]  /*7fe0*/  BPT.TRAP 0x1 ;  /* 0x000000040000795c */ /* 0x000fe20000300000 */
.L_x_195:
[----:B------:R-:W-:Y:S01]  /*7ff0*/  SYNCS.ARRIVE.TRANS64.RED.A1T0 RZ, [UR29], RZ ;  /* 0x000000ffffff79a7 */ /* 0x000fe2000810041d */
[----:B------:R-:W-:Y:S05]  /*8000*/  @!P2 BRA `(.L_x_196) ;  /* 0x000000000004a947 */ /* 0x000fea0003800000 */
[----:B------:R-:W-:Y:S01]  /*8010*/  BPT.TRAP 0x1 ;  /* 0x000000040000795c */ /* 0x000fe20000300000 */
.L_x_196:
[----:B------:R-:W5:Y:S02]  /*8020*/  SYNCS.PHASECHK.TRANS64.TRYWAIT P1, [UR13+0x78], R4 ;  /* 0x00007804ff0075a7 */ /* 0x000f64000802014d */
[----:B-----5:R-:W-:Y:S05]  /*8030*/  @!P1 BRA `(.L_x_197) ;  /* 0x0000001c00b49947 */ /* 0x020fea0003800000 */
.L_x_248:
        /* <DEDUP_REMOVED lines=13> */
.L_x_200:
[----:B------:R-:W1:Y:S02]  /*8110*/  LDC R4, c[0x0][0x800] ;  /* 0x00020000ff047b82 */ /* 0x000e640000000800 */
[----:B-1----:R1:W-:Y:S02]  /*8120*/  SYNCS.ARRIVE.TRANS64.RED.A0TR RZ, [UR13+0x58], R4 ;  /* 0x00005804ffff79a7 */ /* 0x0023e4000830040d */
.L_x_199:
[----:B------:R-:W-:Y:S05]  /*8130*/  BSYNC B0 ;  /* 0x0000000000007941 */ /* 0x000fea0003800000 */
.L_x_198:
[----:B------:R-:W-:Y:S05]  /*8140*/  @!P2 BRA `(.L_x_201) ;  /* 0x000000000004a947 */ /* 0x000fea0003800000 */
[----:B------:R-:W-:Y:S01]  /*8150*/  BPT.TRAP 0x1 ;  /* 0x000000040000795c */ /* 0x000fe20000300000 */
.L_x_201:
[----:B------:R-:W-:Y:S01]  /*8160*/  IADD3 R16, P0, R16, UR46, RZ ;  /* 0x0000002e10107c10 */ /* 0x000fe2000ff1e0ff */
[----:B------:R-:W-:Y:S01]  /*8170*/  SYNCS.ARRIVE.TRANS64.RED.A1T0 RZ, [UR30], RZ ;  /* 0x000000ffffff79a7 */ /* 0x000fe2000810041e */
[----:B-1----:R-:W-:Y:S01]  /*8180*/  PRMT R4, RZ, 0x7610, R4 ;  /* 0x00007610ff047816 */ /* 0x002fe20000000004 */
[----:B------:R-:W-:Y:S01]  /*8190*/  IMAD.MOV.U32 R6, RZ, RZ, -0x1 ;  /* 0xffffffffff067424 */ /* 0x000fe200078e00ff */
[----:B------:R-:W-:Y:S01]  /*81a0*/  IADD3.X R17, R17, UR39, RZ, P0, !PT ;  /* 0x0000002711117c10 */ /* 0x000fe200087fe4ff */
[----:B------:R-:W-:Y:S01]  /*81b0*/  IMAD.MOV.U32 R13, RZ, RZ, -0x1 ;  /* 0xffffffffff0d7424 */ /* 0x000fe200078e00ff */
[----:B------:R-:W-:Y:S02]  /*81c0*/  ISETP.GE.U32.AND P0, PT, R16, UR6, PT ;  /* 0x0000000610007c0c */ /* 0x000fe4000bf06070 */
[----:B------:R-:W-:Y:S02]  /*81d0*/  MOV R7, 0xffffffff ;  /* 0xffffffff00077802 */ /* 0x000fe40000000f00 */
[----:B------:R-:W-:-:S13]  /*81e0*/  ISETP.GE.U32.AND.EX P0, PT, R17, UR7, PT, P0 ;  /* 0x0000000711007c0c */ /* 0x000fda000bf06100 */
[----:B------:R-:W-:Y:S05]  /*81f0*/  @P0 BRA `(.L_x_202) ;  /* 0x00000004004c0947 */ /* 0x000fea0003800000 */
[----:B------:R-:W1:Y:S01]  /*8200*/  S2R R25, SR_CTAID.X ;  /* 0x0000000000197919 */ /* 0x000e620000002500 */
[----:B------:R-:W5:Y:S01]  /*8210*/  LDC.64 R14, c[0x0][0x8d0] ;  /* 0x00023400ff0e7b82 */ /* 0x000f620000000a00 */
[----:B------:R-:W-:Y:S01]  /*8220*/  ULDC UR8, c[0x0][0x150] ;  /* 0x0000540000087ab9 */ /* 0x000fe20000000800 */
[----:B--234-:R-:W-:Y:S01]  /*8230*/  IMAD.MOV.U32 R5, RZ, RZ, R17 ;  /* 0x000000ffff057224 */ /* 0x01cfe200078e0011 */
[----:B------:R-:W2:Y:S05]  /*8240*/  S2R R20, SR_CTAID.Y ;  /* 0x0000000000147919 */ /* 0x000eaa0000002600 */
[----:B------:R-:W3:Y:S08]  /*8250*/  LDC R18, c[0x0][0x144] ;  /* 0x00005100ff127b82 */ /* 0x000ef00000000800 */
[----:B------:R-:W4:Y:S08]  /*8260*/  LDC R21, c[0x0][0x148] ;  /* 0x00005200ff157b82 */ /* 0x000f300000000800 */
[----:B------:R-:W3:Y:S01]  /*8270*/  LDC R23, c[0x0][0x8d8] ;  /* 0x00023600ff177b82 */ /* 0x000ee20000000800 */
[----:B-----5:R-:W-:-:S04]  /*8280*/  ISETP.NE.U32.AND P0, PT, R14, RZ, PT ;  /* 0x000000ff0e00720c */ /* 0x020fc80003f05070 */
[----:B------:R-:W-:Y:S02]  /*8290*/  ISETP.NE.AND.EX P0, PT, R15, RZ, PT, P0 ;  /* 0x000000ff0f00720c */ /* 0x000fe40003f05300 */
[----:B-1----:R-:W-:Y:S01]  /*82a0*/  I2FP.F32.U32 R4, R25 ;  /* 0x0000001900047245 */ /* 0x002fe20000201000 */
[----:B------:R-:W1:Y:S04]  /*82b0*/  LDC.64 R10, c[0x0][0x8c8] ;  /* 0x00023200ff0a7b82 */ /* 0x000e680000000a00 */
[----:B------:R-:W-:Y:S01]  /*82c0*/  FMUL R6, R4, UR8 ;  /* 0x0000000804067c20 */ /* 0x000fe20008400000 */
[----:B--2---:R-:W-:Y:S01]  /*82d0*/  I2FP.F32.U32 R4, R20 ;  /* 0x0000001400047245 */ /* 0x004fe20000201000 */
[----:B------:R-:W-:Y:S02]  /*82e0*/  ULDC UR8, c[0x0][0x154] ;  /* 0x0000550000087ab9 */ /* 0x000fe40000000800 */
[----:B------:R2:W1:Y:S02]  /*82f0*/  F2I.U32.TRUNC.NTZ R24, R6 ;  /* 0x0000000600187305 */ /* 0x000464000020f000 */
[----:B------:R-:W-:Y:S01]  /*8300*/  FMUL R22, R4, UR8 ;  /* 0x0000000804167c20 */ /* 0x000fe20008400000 */
[----:B------:R-:W-:-:S05]  /*8310*/  IMAD.MOV.U32 R4, RZ, RZ, R16 ;  /* 0x000000ffff047224 */ /* 0x000fca00078e0010 */
[----:B------:R-:W1:Y:S01]  /*8320*/  F2I.U32.TRUNC.NTZ R22, R22 ;  /* 0x0000001600167305 */ /* 0x000e62000020f000 */
[----:B--234-:R-:W-:Y:S05]  /*8330*/  @!P0 BRA `(.L_x_203) ;  /* 0x0000000000288947 */ /* 0x01cfea0003800000 */
[----:B------:R-:W2:Y:S02]  /*8340*/  LDC R5, c[0x0][0x8dc] ;  /* 0x00023700ff057b82 */ /* 0x000ea40000000800 */
[----:B--2---:R-:W-:-:S05]  /*8350*/  IADD3 R5, P0, R16, R5, RZ ;  /* 0x0000000510057210 */ /* 0x004fca0007f1e0ff */
[----:B------:R-:W-:-:S04]  /*8360*/  IMAD.X R13, RZ, RZ, R17, P0 ;  /* 0x000000ffff0d7224 */ /* 0x000fc800000e0611 */
[----:B------:R-:W-:-:S04]  /*8370*/  IMAD.WIDE.U32 R6, R13, R14, RZ ;  /* 0x0000000e0d067225 */ /* 0x000fc800078e00ff */
[----:B------:R-:W-:-:S04]  /*8380*/  IMAD.WIDE.U32 R6, P0, R5, R15, R6 ;  /* 0x0000000f05067225 */ /* 0x000fc80007800006 */
[----:B------:R-:W-:Y:S01]  /*8390*/  IMAD.WIDE.U32 R4, R5, R14, RZ ;  /* 0x0000000e05047225 */ /* 0x000fe200078e00ff */
[----:B------:R-:W-:-:S04]  /*83a0*/  MOV R4, R7 ;  /* 0x0000000700047202 */ /* 0x000fc80000000f00 */
[----:B------:R-:W-:Y:S01]  /*83b0*/  IADD3 RZ, P1, R5, R6, RZ ;  /* 0x0000000605ff7210 */ /* 0x000fe20007f3e0ff */
[----:B------:R-:W-:-:S04]  /*83c0*/  IMAD.X R5, RZ, RZ, RZ, P0 ;  /* 0x000000ffff057224 */ /* 0x000fc800000e06ff */
[----:B------:R-:W-:-:S08]  /*83d0*/  IMAD.WIDE.U32.X R4, R13, R15, R4, P1 ;  /* 0x0000000f0d047225 */ /* 0x000fd000008e0404 */
.L_x_203:
[----:B------:R-:W-:Y:S01]  /*83e0*/  ISETP.NE.AND P2, PT, R2, 0x1, PT ;  /* 0x000000010200780c */ /* 0x000fe20003f45270 */
[----:B-1----:R-:W-:Y:S01]  /*83f0*/  IMAD.MOV R24, RZ, RZ, -R24 ;  /* 0x000000ffff187224 */ /* 0x002fe200078e0a18 */
[-CC-:B------:R-:W-:Y:S01]  /*8400*/  SHF.R.U64 R13, R4, R23.reuse, R5.reuse ;  /* 0x00000017040d7219 */ /* 0x180fe20000001205 */
[----:B------:R-:W1:Y:S01]  /*8410*/  LDC.64 R14, c[0x0][0x8e8] ;  /* 0x00023a00ff0e7b82 */ /* 0x000e620000000a00 */
[----:B------:R-:W-:Y:S01]  /*8420*/  IMAD.MOV R22, RZ, RZ, -R22 ;  /* 0x000000ffff167224 */ /* 0x000fe200078e0a16 */
[----:B------:R-:W-:Y:S01]  /*8430*/  SHF.R.U32.HI R23, RZ, R23, R5 ;  /* 0x00000017ff177219 */ /* 0x000fe20000011605 */
[----:B------:R-:W-:Y:S01]  /*8440*/  IMAD R18, R18, R24, R25 ;  /* 0x0000001812127224 */ /* 0x000fe200078e0219 */
[----:B------:R-:W-:-:S04]  /*8450*/  IADD3 R25, P0, RZ, -R13, RZ ;  /* 0x8000000dff197210 */ /* 0x000fc80007f1e0ff */
[----:B------:R-:W2:Y:S01]  /*8460*/  LDC R7, c[0x0][0x8c0] ;  /* 0x00023000ff077b82 */ /* 0x000ea20000000800 */
[----:B------:R-:W-:Y:S02]  /*8470*/  IMAD.X R23, RZ, RZ, ~R23, P0 ;  /* 0x000000ffff177224 */ /* 0x000fe400000e0e17 */
[----:B------:R-:W-:Y:S02]  /*8480*/  @P2 IMAD R18, R21, R22, R20 ;  /* 0x0000001615122224 */ /* 0x000fe400078e0214 */
[-C--:B------:R-:W-:Y:S02]  /*8490*/  IMAD R6, R23, R10.reuse, RZ ;  /* 0x0000000a17067224 */ /* 0x080fe400078e02ff */
[C---:B------:R-:W-:Y:S01]  /*84a0*/  IMAD.WIDE.U32 R4, R25.reuse, R10, R16 ;  /* 0x0000000a19047225 */ /* 0x040fe200078e0010 */
[----:B------:R-:W3:Y:S03]  /*84b0*/  LDC R22, c[0x0][0x8b0] ;  /* 0x00022c00ff167b82 */ /* 0x000ee60000000800 */
[----:B------:R-:W-:-:S04]  /*84c0*/  IMAD R11, R25, R11, R6 ;  /* 0x0000000b190b7224 */ /* 0x000fc800078e0206 */
[----:B------:R-:W-:Y:S01]  /*84d0*/  IMAD.IADD R6, R5, 0x1, R11 ;  /* 0x0000000105067824 */ /* 0x000fe200078e020b */
[----:B------:R-:W4:Y:S01]  /*84e0*/  LDC R27, c[0x0][0x900] ;  /* 0x00024000ff1b7b82 */ /* 0x000f220000000800 */
[----:B-1----:R-:W-:-:S04]  /*84f0*/  ISETP.NE.U32.AND P0, PT, R14, RZ, PT ;  /* 0x000000ff0e00720c */ /* 0x002fc80003f05070 */
[----:B------:R-:W-:-:S03]  /*8500*/  ISETP.NE.AND.EX P0, PT, R15, RZ, PT, P0 ;  /* 0x000000ff0f00720c */ /* 0x000fc60003f05300 */
[----:B------:R-:W1:Y:S01]  /*8510*/  LDC R23, c[0x0][0x8f0] ;  /* 0x00023c00ff177b82 */ /* 0x000e620000000800 */
[-CC-:B--2---:R-:W-:Y:S02]  /*8520*/  SHF.R.U64 R20, R4, R7.reuse, R6.reuse ;  /* 0x0000000704147219 */ /* 0x184fe40000001206 */
[----:B------:R-:W-:-:S05]  /*8530*/  SHF.R.U32.HI R7, RZ, R7, R6 ;  /* 0x00000007ff077219 */ /* 0x000fca0000011606 */
[----:B------:R-:W2:Y:S01]  /*8540*/  LDC R11, c[0x0][0x8e0] ;  /* 0x00023800ff0b7b82 */ /* 0x000ea20000000800 */
[-CC-:B---3--:R-:W-:Y:S02]  /*8550*/  SHF.R.U64 R25, R20, R22.reuse, R7.reuse ;  /* 0x0000001614197219 */ /* 0x188fe40000001207 */
[----:B------:R-:W-:-:S05]  /*8560*/  SHF.R.U32.HI R4, RZ, R22, R7 ;  /* 0x00000016ff047219 */ /* 0x000fca0000011607 */
[----:B------:R-:W3:Y:S01]  /*8570*/  LDC R21, c[0x0][0x8b8] ;  /* 0x00022e00ff157b82 */ /* 0x000ee20000000800 */
[-CC-:B----4-:R-:W-:Y:S02]  /*8580*/  SHF.R.U64 R22, R25, R27.reuse, R4.reuse ;  /* 0x0000001b19167219 */ /* 0x190fe40000001204 */
[----:B------:R-:W-:-:S03]  /*8590*/  SHF.R.U32.HI R27, RZ, R27, R4 ;  /* 0x0000001bff1b7219 */ /* 0x000fc60000011604 */
[----:B------:R-:W-:Y:S02]  /*85a0*/  IMAD.MOV.U32 R4, RZ, RZ, R22 ;  /* 0x000000ffff047224 */ /* 0x000fe400078e0016 */
[----:B------:R-:W4:Y:S01]  /*85b0*/  LDC R10, c[0x0][0x8a8] ;  /* 0x00022a00ff0a7b82 */ /* 0x000f220000000800 */
[----:B------:R-:W-:Y:S01]  /*85c0*/  IMAD.MOV.U32 R5, RZ, RZ, R27 ;  /* 0x000000ffff057224 */ /* 0x000fe200078e001b */
[----:B------:R-:W-:Y:S06]  /*85d0*/  @!P0 BRA `(.L_x_204) ;  /* 0x0000000000288947 */ /* 0x000fec0003800000 */
[----:B------:R-:W5:Y:S02]  /*85e0*/  LDC R5, c[0x0][0x8f4] ;  /* 0x00023d00ff057b82 */ /* 0x000f640000000800 */
[----:B-----5:R-:W-:-:S04]  /*85f0*/  IADD3 R5, P0, R22, R5, RZ ;  /* 0x0000000516057210 */ /* 0x020fc80007f1e0ff */
[----:B------:R-:W-:-:S05]  /*8600*/  IADD3.X R27, RZ, R27, RZ, P0, !PT ;  /* 0x0000001bff1b7210 */ /* 0x000fca00007fe4ff */
[----:B------:R-:W-:-:S04]  /*8610*/  IMAD.WIDE.U32 R6, R27, R14, RZ ;  /* 0x0000000e1b067225 */ /* 0x000fc800078e00ff */
[----:B------:R-:W-:-:S04]  /*8620*/  IMAD.WIDE.U32 R6, P0, R5, R15, R6 ;  /* 0x0000000f05067225 */ /* 0x000fc80007800006 */
[----:B------:R-:W-:-:S04]  /*8630*/  IMAD.WIDE.U32 R4, R5, R14, RZ ;  /* 0x0000000e05047225 */ /* 0x000fc800078e00ff */
[----:B------:R-:W-:Y:S01]  /*8640*/  IMAD.MOV.U32 R4, RZ, RZ, R7 ;  /* 0x000000ffff047224 */ /* 0x000fe200078e0007 */
[----:B------:R-:W-:Y:S01]  /*8650*/  IADD3 RZ, P1, R5, R6, RZ ;  /* 0x0000000605ff7210 */ /* 0x000fe20007f3e0ff */
[----:B------:R-:W-:-:S04]  /*8660*/  IMAD.X R5, RZ, RZ, RZ, P0 ;  /* 0x000000ffff057224 */ /* 0x000fc800000e06ff */
[----:B------:R-:W-:-:S08]  /*8670*/  IMAD.WIDE.U32.X R4, R27, R15, R4, P1 ;  /* 0x0000000f1b047225 */ /* 0x000fd000008e0404 */
.L_x_204:
[----:B-1----:R-:W-:Y:S02]  /*8680*/  SHF.R.U64 R4, R4, R23, R5 ;  /* 0x0000001704047219 */ /* 0x002fe40000001205 */
[----:B------:R-:W-:Y:S02]  /*8690*/  LOP3.LUT R25, R25, R0, RZ, 0xc0, !PT ;  /* 0x0000000019197212 */ /* 0x000fe400078ec0ff */
[----:B------:R-:W-:Y:S01]  /*86a0*/  LOP3.LUT R20, R20, R3, RZ, 0xc0, !PT ;  /* 0x0000000314147212 */ /* 0x000fe200078ec0ff */
[----:B------:R-:W-:Y:S02]  /*86b0*/  IMAD.MOV R5, RZ, RZ, -R4 ;  /* 0x000000ffff057224 */ /* 0x000fe400078e0a04 */
[----:B------:R-:W-:Y:S02]  /*86c0*/  IMAD R25, R4, UR21, R25 ;  /* 0x0000001504197c24 */ /* 0x000fe4000f8e0219 */
[----:B--2---:R-:W-:Y:S02]  /*86d0*/  IMAD R11, R5, R11, R22 ;  /* 0x0000000b050b7224 */ /* 0x004fe400078e0216 */
[----:B---3--:R-:W-:-:S02]  /*86e0*/  IMAD R18, R25, R21, R18 ;  /* 0x0000001519127224 */ /* 0x008fc400078e0212 */
[----:B----4-:R-:W-:Y:S02]  /*86f0*/  IMAD R11, R11, R10, R20 ;  /* 0x0000000a0b0b7224 */ /* 0x010fe400078e0214 */
[----:B------:R-:W-:-:S03]  /*8700*/  IMAD.MOV.U32 R4, RZ, RZ, 0x1 ;  /* 0x00000001ff047424 */ /* 0x000fc600078e00ff */
[----:B------:R-:W-:Y:S02]  /*8710*/  SEL R6, R11, R18, !P2 ;  /* 0x000000120b067207 */ /* 0x000fe40005000000 */
[----:B------:R-:W-:-:S07]  /*8720*/  SEL R7, R18, R11, !P2 ;  /* 0x0000000b12077207 */ /* 0x000fce0005000000 */
.L_x_202:
[----:B------:R-:W-:-:S13]  /*8730*/  LOP3.LUT P0, RZ, R4, 0xff, RZ, 0xc0, !PT ;  /* 0x000000ff04ff7812 */ /* 0x000fda000780c0ff */
[----:B------:R-:W-:Y:S05]  /*8740*/  @P0 BRA `(.L_x_205) ;  /* 0xffffffe800f00947 */ /* 0x000fea000383ffff */
.L_x_149:
[----:B------:R-:W-:-:S13]  /*8750*/  ELECT P0, URZ, PT ;  /* 0x00000000003f782f */ /* 0x000fda0003800000 */
[----:B------:R-:W-:Y:S05]  /*8760*/  @!P0 BRA `(.L_x_9) ;  /* 0x0000001000508947 */ /* 0x000fea0003800000 */
[----:B------:R-:W-:-:S04]  /*8770*/  LOP3.LUT R19, R19, 0x2, RZ, 0xfc, !PT ;  /* 0x0000000213137812 */ /* 0x000fc800078efcff */
[----:B------:R-:W-:-:S13]  /*8780*/  ISETP.NE.AND P1, PT, R19, 0x3, PT ;  /* 0x000000031300780c */ /* 0x000fda0003f25270 */
[----:B------:R-:W-:Y:S05]  /*8790*/  @!P1 BRA `(.L_x_206) ;  /* 0x0000000000049947 */ /* 0x000fea0003800000 */
[----:B------:R-:W-:Y:S01]  /*87a0*/  BPT.TRAP 0x1 ;  /* 0x000000040000795c */ /* 0x000fe20000300000 */
.L_x_206:
[----:B-1----:R-:W-:Y:S01]  /*87b0*/  IMAD.U32 R3, RZ, RZ, UR37 ;  /* 0x00000025ff037e24 */ /* 0x002fe2000f8e00ff */
[----:B------:R-:W-:Y:S01]  /*87c0*/  MOV R0, 0x400 ;  /* 0x0000040000007802 */ /* 0x000fe20000000f00 */
[----:B------:R-:W-:-:S03]  /*87d0*/  IMAD.MOV.U32 R2, RZ, RZ, 0x1 ;  /* 0x00000001ff027424 */ /* 0x000fc600078e00ff */
[----:B------:R-:W-:Y:S02]  /*87e0*/  LEA R0, R3, R0, 0x18 ;  /* 0x0000000003007211 */ /* 0x000fe400078ec0ff */
[----:B------:R-:W-:-:S04]  /*87f0*/  SHF.L.U32 R3, R2, 0x1f, RZ ;  /* 0x0000001f02037819 */ /* 0x000fc800000006ff */
[----:B------:R-:W1:Y:S02]  /*8800*/  SYNCS.PHASECHK.TRANS64.TRYWAIT P0, [R0+URZ+0x60], R3 ;  /* 0x00006003000075a7 */ /* 0x000e64000800017f */
[----:B-1----:R-:W-:Y:S05]  /*8810*/  @!P0 BRA `(.L_x_207) ;  /* 0x0000001400d48947 */ /* 0x002fea0003800000 */
.L_x_249:
[----:B------:R-:W-:Y:S05]  /*8820*/  @!P1 BRA `(.L_x_208) ;  /* 0x0000000000049947 */ /* 0x000fea0003800000 */
[----:B------:R-:W-:Y:S01]  /*8830*/  BPT.TRAP 0x1 ;  /* 0x000000040000795c */ /* 0x000fe20000300000 */
.L_x_208:
[----:B------:R-:W1:Y:S02]  /*8840*/  SYNCS.PHASECHK.TRANS64.TRYWAIT P0, [R0+URZ+0x68], R3 ;  /* 0x00006803000075a7 */ /* 0x000e64000800017f */
[----:B-1----:R-:W-:Y:S05]  /*8850*/  @!P0 BRA `(.L_x_209) ;  /* 0x0000001400d88947 */ /* 0x002fea0003800000 */
.L_x_250:
[----:B------:R-:W-:Y:S05]  /*8860*/  @!P1 BRA `(.L_x_210) ;  /* 0x0000000000049947 */ /* 0x000fea0003800000 */
[----:B------:R-:W-:Y:S01]  /*8870*/  BPT.TRAP 0x1 ;  /* 0x000000040000795c */ /* 0x000fe20000300000 */
.L_x_210:
[----:B------:R-:W1:Y:S02]  /*8880*/  SYNCS.PHASECHK.TRANS64.TRYWAIT P0, [R0+URZ+0x70], R3 ;  /* 0x00007003000075a7 */ /* 0x000e64000800017f */
[----:B-1----:R-:W-:Y:S05]  /*8890*/  @!P0 BRA `(.L_x_211) ;  /* 0x0000001400dc8947 */ /* 0x002fea0003800000 */
.L_x_251:
[----:B------:R-:W-:Y:S05]  /*88a0*/  @!P1 BRA `(.L_x_212) ;  /* 0x0000000000049947 */ /* 0x000fea0003800000 */
[----:B------:R-:W-:Y:S01]  /*88b0*/  BPT.TRAP 0x1 ;  /* 0x000000040000795c */ /* 0x000fe20000300000 */
.L_x_212:
[----:B------:R-:W-:-:S04]  /*88c0*/  MOV R3, 0x1 ;  /* 0x0000000100037802 */ /* 0x000fc80000000f00 */
[----:B------:R-:W-:-:S07]  /*88d0*/  SHF.L.U32 R3, R3, 0x1f, RZ ;  /* 0x0000001f03037819 */ /* 0x000fce00000006ff */
.L_x_213:
[----:B------:R1:W1:Y:S02]  /*88e0*/  SYNCS.PHASECHK.TRANS64.TRYWAIT P0, [R0+URZ+0x78], R3 ;  /* 0x00007803000075a7 */ /* 0x000264000800017f */
[----:B-1----:R-:W-:Y:S05]  /*88f0*/  @!P0 NANOSLEEP.SYNCS 0x989680 ;  /* 0x009896800000895d */ /* 0x002fea0003900000 */
[----:B------:R-:W1:Y:S02]  /*8900*/  @!P0 SYNCS.PHASECHK.TRANS64 P0, [R0+URZ+0x78], R3 ;  /* 0x00007803000085a7 */ /* 0x000e64000800007f */
[----:B-1----:R-:W-:Y:S05]  /*8910*/  @P0 BRA `(.L_x_9) ;  /* 0x0000000c00e40947 */ /* 0x002fea0003800000 */
[----:B------:R-:W-:Y:S05]  /*8920*/  BRA `(.L_x_213) ;  /* 0xfffffffc00ec7947 */ /* 0x000fea000383ffff */
.L_x_144:
[----:B------:R-:W-:Y:S01]  /*8930*/  LOP3.LUT P0, RZ, R11, 0xff, RZ, 0xc0, !PT ;  /* 0x000000ff0bff7812 */ /* 0x000fe2000780c0ff */
[----:B------:R-:W-:Y:S02]  /*8940*/  IMAD.MOV.U32 R3, RZ, RZ, 0x1 ;  /* 0x00000001ff037424 */ /* 0x000fe400078e00ff */
[----:B------:R-:W-:-:S10]  /*8950*/  IMAD.MOV.U32 R0, RZ, RZ, RZ ;  /* 0x000000ffff007224 */ /* 0x000fd400078e00ff */
[----:B------:R-:W-:Y:S05]  /*8960*/  @!P0 BRA `(.L_x_214) ;  /* 0x0000000c001c8947 */ /* 0x000fea0003800000 */
[----:B------:R-:W1:Y:S01]  /*8970*/  LDC R0, c[0x0][0x28c] ;  /* 0x0000a300ff007b82 */ /* 0x000e620000000800 */
[C---:B------:R-:W-:Y:S01]  /*8980*/  LOP3.LUT P2, RZ, R18.reuse, 0x7f, RZ, 0xc0, !PT ;  /* 0x0000007f12ff7812 */ /* 0x040fe2000784c0ff */
[----:B------:R-:W-:Y:S01]  /*8990*/  ULDC UR5, c[0x0][0x900] ;  /* 0x0002400000057ab9 */ /* 0x000fe20000000800 */
[----:B------:R-:W-:Y:S01]  /*89a0*/  LOP3.LUT P0, RZ, R18, 0x1f, RZ, 0xc0, !PT ;  /* 0x0000001f12ff7812 */ /* 0x000fe2000780c0ff */
[----:B------:R-:W-:Y:S01]  /*89b0*/  UMOV UR6, 0xffffffff ;  /* 0xffffffff00067882 */ /* 0x000fe20000000000 */
[----:B------:R-:W-:Y:S01]  /*89c0*/  BSSY B0, `(.L_x_214) ;  /* 0x00000c1000007945 */ /* 0x000fe20003800000 */
[----:B------:R-:W-:Y:S01]  /*89d0*/  USHF.L.U32 UR6, UR6, UR5, URZ ;  /* 0x0000000506067299 */ /* 0x000fe2000800063f */
[----:B------:R-:W-:Y:S01]  /*89e0*/  IMAD.MOV.U32 R10, RZ, RZ, 0x1 ;  /* 0x00000001ff0a7424 */ /* 0x000fe200078e00ff */
[----:B------:R-:W-:Y:S01]  /*89f0*/  LOP3.LUT R18, R22, 0x2, RZ, 0xfc, !PT ;  /* 0x0000000216127812 */ /* 0x000fe200078efcff */
[----:B------:R-:W-:Y:S01]  /*8a00*/  ULDC UR4, c[0x0][0x8a8] ;  /* 0x00022a0000047ab9 */ /* 0x000fe20000000800 */
[----:B------:R-:W-:Y:S01]  /*8a10*/  PLOP3.LUT P0, PT, P0, P2, PT, 0x8a, 0x0 ;  /* 0x000000000000781c */ /* 0x000fe20000705172 */
[----:B------:R-:W-:-:S02]  /*8a20*/  UIADD3 UR15, UR4, -0x1, URZ ;  /* 0xffffffff040f7890 */ /* 0x000fc4000fffe03f */
[----:B------:R-:W-:Y:S02]  /*8a30*/  USHF.L.U32 UR17, UR38, UR5, URZ ;  /* 0x0000000526117299 */ /* 0x000fe4000800063f */
[----:B------:R-:W-:Y:S01]  /*8a40*/  ULOP3.LUT UR16, URZ, UR6, URZ, 0x33, !UPT ;  /* 0x000000063f107292 */ /* 0x000fe2000f8e333f */
[----:B------:R-:W-:Y:S01]  /*8a50*/  ULDC.64 UR20, c[0x0][0x198] ;  /* 0x0000660000147ab9 */ /* 0x000fe20000000a00 */
[----:B-1----:R-:W-:-:S05]  /*8a60*/  VIADD R0, R0, 0x3f ;  /* 0x0000003f00007836 */ /* 0x002fca0000000000 */
[----:B------:R-:W-:-:S04]  /*8a70*/  SHF.R.S32.HI R3, RZ, 0x1f, R0 ;  /* 0x0000001fff037819 */ /* 0x000fc80000011400 */
[----:B------:R-:W-:Y:S01]  /*8a80*/  LEA.HI R3, R3, R0, RZ, 0x6 ;  /* 0x0000000003037211 */ /* 0x000fe200078f30ff */
[----:B------:R-:W-:-:S03]  /*8a90*/  IMAD.MOV.U32 R0, RZ, RZ, RZ ;  /* 0x000000ffff007224 */ /* 0x000fc600078e00ff */
[----:B------:R-:W-:Y:S01]  /*8aa0*/  SHF.R.S32.HI R11, RZ, 0x6, R3 ;  /* 0x00000006ff0b7819 */ /* 0x000fe20000011403 */
[----:B------:R-:W-:-:S03]  /*8ab0*/  IMAD.MOV.U32 R3, RZ, RZ, 0x1 ;  /* 0x00000001ff037424 */ /* 0x000fc600078e00ff */
[----:B------:R-:W-:-:S07]  /*8ac0*/  IADD3 R12, R11, 0x1, RZ ;  /* 0x000000010b0c7810 */ /* 0x000fce0007ffe0ff */
.L_x_226:
[----:B------:R-:W-:-:S03]  /*8ad0*/  UMOV UR4, 0xffffffff ;  /* 0xffffffff00047882 */ /* 0x000fc60000000000 */
[----:B------:R-:W-:Y:S05]  /*8ae0*/  BRA.DIV UR4, `(.L_x_215) ;  /* 0x00000016045c7947 */ /* 0x000fea000b800000 */
[----:B------:R-:W-:-:S13]  /*8af0*/  ELECT P6, URZ, PT ;  /* 0x00000000003f782f */ /* 0x000fda00038c0000 */
.L_x_254:
[----:B------:R-:W1:Y:S01]  /*8b00*/  LDC R4, c[0x0][0x28c] ;  /* 0x0000a300ff047b82 */ /* 0x000e620000000800 */
[----:B------:R-:W-:Y:S01]  /*8b10*/  BSSY B1, `(.L_x_216) ;  /* 0x0000037000017945 */ /* 0x000fe20003800000 */
[----:B-1----:R-:W-:-:S13]  /*8b20*/  ISETP.LT.OR P6, PT, R4, 0x1, !P6 ;  /* 0x000000010400780c */ /* 0x002fda00077c1670 */
[----:B------:R-:W-:Y:S05]  /*8b30*/  @P6 BRA `(.L_x_217) ;  /* 0x0000000000d06947 */ /* 0x000fea0003800000 */
[----:B------:R-:W-:Y:S02]  /*8b40*/  IMAD.SHL.U32 R9, R6, 0x100, RZ ;  /* 0x0000010006097824 */ /* 0x000fe400078e00ff */
[----:B------:R-:W-:Y:S02]  /*8b50*/  IMAD.SHL.U32 R14, R7, 0x80, RZ ;  /* 0x00000080070e7824 */ /* 0x000fe400078e00ff */
[----:B------:R-:W-:Y:S02]  /*8b60*/  IMAD.MOV.U32 R19, RZ, RZ, RZ ;  /* 0x000000ffff137224 */ /* 0x000fe400078e00ff */
[----:B------:R-:W-:Y:S02]  /*8b70*/  IMAD.MOV.U32 R4, RZ, RZ, R12 ;  /* 0x000000ffff047224 */ /* 0x000fe400078e000c */
[----:B------:R-:W-:Y:S02]  /*8b80*/  IMAD.MOV.U32 R5, RZ, RZ, R3 ;  /* 0x000000ffff057224 */ /* 0x000fe400078e0003 */
[----:B------:R-:W-:-:S07]  /*8b90*/  IMAD.MOV.U32 R6, RZ, RZ, R0 ;  /* 0x000000ffff067224 */ /* 0x000fce00078e0000 */
.L_x_221:
[----:B------:R-:W1:Y:S01]  /*8ba0*/  S2R R8, SR_CgaCtaId ;  /* 0x0000000000087919 */ /* 0x000e620000008800 */
[----:B------:R-:W-:-:S04]  /*8bb0*/  MOV R7, 0x400 ;  /* 0x0000040000077802 */ /* 0x000fc80000000f00 */
[----:B-1----:R-:W-:Y:S02]  /*8bc0*/  LEA R15, R8, R7, 0x18 ;  /* 0x00000007080f7211 */ /* 0x002fe400078ec0ff */
[----:B------:R-:W-:Y:S01]  /*8bd0*/  SHF.L.U32 R7, R5, 0x1f, RZ ;  /* 0x0000001f05077819 */ /* 0x000fe200000006ff */
[----:B------:R-:W1:Y:S01]  /*8be0*/  @!P2 LDC R8, c[0x0][0x500] ;  /* 0x00014000ff08ab82 */ /* 0x000e620000000800 */
[----:B------:R-:W-:-:S04]  /*8bf0*/  LEA R20, R6, R15, 0x3 ;  /* 0x0000000f06147211 */ /* 0x000fc800078e18ff */
[----:B------:R-:W2:Y:S02]  /*8c00*/  SYNCS.PHASECHK.TRANS64.TRYWAIT P1, [R20+URZ+0x20], R7 ;  /* 0x00002007140075a7 */ /* 0x000ea4000802017f */
[----:B--2---:R-:W-:Y:S05]  /*8c10*/  @!P1 BRA `(.L_x_218) ;  /* 0x0000001400309947 */ /* 0x004fea0003800000 */
.L_x_255:
[----:B--2---:R-:W-:Y:S01]  /*8c20*/  PRMT R7, R18, 0x9910, RZ ;  /* 0x0000991012077816 */ /* 0x004fe200000000ff */
[----:B-1----:R1:W-:Y:S03]  /*8c30*/  @!P2 SYNCS.ARRIVE.TRANS64 RZ, [R20+URZ], R8 ;  /* 0x0000000814ffa9a7 */ /* 0x0023e6000800003f */
[----:B------:R-:W-:-:S13]  /*8c40*/  ISETP.NE.AND P1, PT, R7, 0x2, PT ;  /* 0x000000020700780c */ /* 0x000fda0003f25270 */
[----:B-1----:R-:W-:Y:S05]  /*8c50*/  @P1 BRA `(.L_x_219) ;  /* 0x0000000000041947 */ /* 0x002fea0003800000 */
[----:B------:R-:W-:Y:S01]  /*8c60*/  BPT.TRAP 0x1 ;  /* 0x000000040000795c */ /* 0x000fe20000300000 */
.L_x_219:
[----:B------:R-:W-:Y:S05]  /*8c70*/  @P0 BRA `(.L_x_220) ;  /* 0x0000000000040947 */ /* 0x000fea0003800000 */
[----:B------:R-:W-:Y:S01]  /*8c80*/  BPT.TRAP 0x1 ;  /* 0x000000040000795c */ /* 0x000fe20000300000 */
.L_x_220:
[--C-:B------:R-:W-:Y:S01]  /*8c90*/  IMAD R7, R6, 0x4000, R15.reuse ;  /* 0x0000400006077824 */ /* 0x100fe200078e020f */
[----:B------:R-:W-:Y:S01]  /*8ca0*/  R2UR UR9, R20 ;  /* 0x00000000140972ca */ /* 0x000fe200000e0000 */
[----:B------:R-:W-:Y:S01]  /*8cb0*/  IMAD R15, R6, 0x8000, R15 ;  /* 0x00008000060f7824 */ /* 0x000fe200078e020f */
[----:B------:R-:W-:Y:S01]  /*8cc0*/  UIADD3 UR4, UP0, UR20, 0xf0, URZ ;  /* 0x000000f014047890 */ /* 0x000fe2000ff1e03f */
[----:B------:R-:W-:Y:S01]  /*8cd0*/  VIADD R4, R4, 0xffffffff ;  /* 0xffffffff04047836 */ /* 0x000fe20000000000 */
[----:B------:R-:W-:Y:S01]  /*8ce0*/  R2UR UR5, R7 ;  /* 0x00000000070572ca */ /* 0x000fe200000e0000 */
[----:B------:R-:W-:Y:S01]  /*8cf0*/  UIADD3 UR22, UP1, UR20, 0x1f0, URZ ;  /* 0x000001f014167890 */ /* 0x000fe2000ff3e03f */
[----:B------:R-:W-:Y:S01]  /*8d00*/  R2UR UR8, R15 ;  /* 0x000000000f0872ca */ /* 0x000fe200000e0000 */
[----:B------:R-:W-:Y:S01]  /*8d10*/  VIADD R6, R6, 0x1 ;  /* 0x0000000106067836 */ /* 0x000fe20000000000 */
[----:B------:R-:W-:Y:S01]  /*8d20*/  R2UR UR11, R14 ;  /* 0x000000000e0b72ca */ /* 0x000fe200000e0000 */
[----:B------:R-:W-:Y:S01]  /*8d30*/  UIADD3.X UR23, URZ, UR21, URZ, UP1, !UPT ;  /* 0x000000153f177290 */ /* 0x000fe20008ffe43f */
[----:B------:R-:W-:Y:S01]  /*8d40*/  R2UR UR10, R19 ;  /* 0x00000000130a72ca */ /* 0x000fe200000e0000 */
[----:B------:R-:W-:Y:S01]  /*8d50*/  UMOV UR6, 0x0 ;  /* 0x0000000000067882 */ /* 0x000fe20000000000 */
[----:B------:R-:W-:Y:S01]  /*8d60*/  R2UR UR12, R13 ;  /* 0x000000000d0c72ca */ /* 0x000fe200000e0000 */
[----:B------:R-:W-:Y:S01]  /*8d70*/  UMOV UR7, 0x10000000 ;  /* 0x1000000000077882 */ /* 0x000fe20000000000 */
[----:B------:R-:W-:Y:S01]  /*8d80*/  R2UR UR18, R9 ;  /* 0x00000000091272ca */ /* 0x000fe200000e0000 */
[----:B------:R-:W-:Y:S01]  /*8d90*/  VIADD R19, R19, 0x40 ;  /* 0x0000004013137836 */ /* 0x000fe20000000000 */
[----:B------:R-:W-:Y:S01]  /*8da0*/  ISETP.GT.AND P3, PT, R4, 0x1, PT ;  /* 0x000000010400780c */ /* 0x000fe20003f64270 */
[----:B------:R-:W-:Y:S01]  /*8db0*/  UIADD3 UR13, UR5, 0x8400, URZ ;  /* 0x00008400050d7890 */ /* 0x000fe2000fffe03f */
[----:B------:R-:W-:Y:S01]  /*8dc0*/  ISETP.NE.AND P1, PT, R6, 0x4, PT ;  /* 0x000000040600780c */ /* 0x000fe20003f25270 */
[----:B------:R-:W-:-:S02]  /*8dd0*/  UIADD3.X UR5, URZ, UR21, URZ, UP0, !UPT ;  /* 0x000000153f057290 */ /* 0x000fc400087fe43f */
[----:B------:R-:W-:Y:S01]  /*8de0*/  UIADD3 UR14, UR8, 0x18400, URZ ;  /* 0x00018400080e7890 */ /* 0x000fe2000fffe03f */
[----:B------:R-:W-:Y:S02]  /*8df0*/  SEL R8, RZ, 0x1, P1 ;  /* 0x00000001ff087807 */ /* 0x000fe40000800000 */
[----:B------:R-:W-:Y:S01]  /*8e00*/  UMOV UR8, UR13 ;  /* 0x0000000d00087c82 */ /* 0x000fe20008000000 */
[----:B------:R-:W-:Y:S02]  /*8e10*/  SEL R6, R6, RZ, P1 ;  /* 0x000000ff06067207 */ /* 0x000fe40000800000 */
[----:B------:R-:W-:Y:S01]  /*8e20*/  LOP3.LUT R5, R5, R8, RZ, 0x3c, !PT ;  /* 0x0000000805057212 */ /* 0x000fe200078e3cff */
[----:B------:R1:W-:Y:S02]  /*8e30*/  UTMALDG.3D [UR8], [UR4], desc[UR6] ;  /* 0x00000608040075b4 */ /* 0x0003e40008011000 */
[----:B-1----:R-:W-:Y:S01]  /*8e40*/  UMOV UR8, UR14 ;  /* 0x0000000e00087c82 */ /* 0x002fe20008000000 */
[----:B------:R-:W-:-:S02]  /*8e50*/  UMOV UR11, UR18 ;  /* 0x00000012000b7c82 */ /* 0x000fc40008000000 */
[----:B------:R1:W-:Y:S02]  /*8e60*/  UTMALDG.3D [UR8], [UR22], desc[UR6] ;  /* 0x00000608160075b4 */ /* 0x0003e40008011000 */
[----:B-1----:R-:W-:Y:S05]  /*8e70*/  @P3 BRA `(.L_x_221) ;  /* 0xfffffffc00483947 */ /* 0x002fea000383ffff */
.L_x_217:
[----:B------:R-:W-:Y:S05]  /*8e80*/  BSYNC B1 ;  /* 0x0000000000017941 */ /* 0x000fea0003800000 */
.L_x_216:
[----:B------:R-:W-:Y:S01]  /*8e90*/  LOP3.LUT P3, RZ, R10, 0xff, RZ, 0xc0, !PT ;  /* 0x000000ff0aff7812 */ /* 0x000fe2000786c0ff */
[----:B------:R-:W-:Y:S01]  /*8ea0*/  IMAD.IADD R0, R11, 0x1, R0 ;  /* 0x000000010b007824 */ /* 0x000fe200078e0200 */
[----:B------:R-:W-:Y:S01]  /*8eb0*/  IADD3 R16, P4, R16, UR46, RZ ;  /* 0x0000002e10107c10 */ /* 0x000fe2000ff9e0ff */
[----:B------:R-:W-:Y:S01]  /*8ec0*/  ULDC.64 UR4, c[0x0][0x8f8] ;  /* 0x00023e0000047ab9 */ /* 0x000fe20000000a00 */
[----:B------:R-:W-:Y:S01]  /*8ed0*/  BSSY B1, `(.L_x_222) ;  /* 0x000006d000017945 */ /* 0x000fe20003800000 */
[----:B------:R-:W-:Y:S01]  /*8ee0*/  MOV R7, 0xffffffff ;  /* 0xffffffff00077802 */ /* 0x000fe20000000f00 */
[----:B------:R-:W-:Y:S01]  /*8ef0*/  IMAD.MOV.U32 R13, RZ, RZ, -0x1 ;  /* 0xffffffffff0d7424 */ /* 0x000fe200078e00ff */
[----:B------:R-:W-:Y:S02]  /*8f00*/  SHF.R.U32.HI R4, RZ, 0x2, R0 ;  /* 0x00000002ff047819 */ /* 0x000fe40000011600 */
[----:B------:R-:W-:Y:S02]  /*8f10*/  ISETP.GT.U32.AND P1, PT, R0, 0x3, PT ;  /* 0x000000030000780c */ /* 0x000fe40003f24070 */
[----:B------:R-:W-:-:S02]  /*8f20*/  LOP3.LUT R4, R4, 0x1, RZ, 0xc0, !PT ;  /* 0x0000000104047812 */ /* 0x000fc400078ec0ff */
[----:B------:R-:W1:Y:S01]  /*8f30*/  @P3 S2R R6, SR_CgaCtaId ;  /* 0x0000000000063919 */ /* 0x000e620000008800 */
[----:B------:R-:W-:Y:S02]  /*8f40*/  @P3 MOV R5, 0x400 ;  /* 0x0000040000053802 */ /* 0x000fe40000000f00 */
[----:B------:R-:W-:Y:S02]  /*8f50*/  ISETP.LT.U32.AND P1, PT, R11, 0x4, P1 ;  /* 0x000000040b00780c */ /* 0x000fe40000f21070 */
[----:B------:R-:W-:Y:S02]  /*8f60*/  IADD3.X R17, R17, UR39, RZ, P4, !PT ;  /* 0x0000002711117c10 */ /* 0x000fe4000a7fe4ff */
[----:B------:R-:W-:Y:S02]  /*8f70*/  ISETP.GE.U32.AND P4, PT, R16, UR4, PT ;  /* 0x0000000410007c0c */ /* 0x000fe4000bf86070 */
[----:B------:R-:W-:Y:S02]  /*8f80*/  LOP3.LUT R0, R0, 0x3, RZ, 0xc0, !PT ;  /* 0x0000000300007812 */ /* 0x000fe400078ec0ff */
[----:B------:R-:W-:-:S02]  /*8f90*/  PRMT R10, RZ, 0x7610, R10 ;  /* 0x00007610ff0a7816 */ /* 0x000fc4000000000a */
[----:B-1----:R-:W-:Y:S01]  /*8fa0*/  @P3 LEA R5, R6, R5, 0x18 ;  /* 0x0000000506053211 */ /* 0x002fe200078ec0ff */
[----:B------:R-:W-:-:S03]  /*8fb0*/  IMAD.MOV.U32 R6, RZ, RZ, -0x1 ;  /* 0xffffffffff067424 */ /* 0x000fc600078e00ff */
[----:B------:R1:W-:Y:S01]  /*8fc0*/  @P3 SYNCS.ARRIVE.TRANS64.A1T0 RZ, [R5+URZ+0x88], RZ ;  /* 0x000088ff05ff39a7 */ /* 0x0003e2000810003f */
[----:B------:R-:W-:Y:S02]  /*8fd0*/  ISETP.NE.U32.AND P3, PT, R4, 0x1, PT ;  /* 0x000000010400780c */ /* 0x000fe40003f65070 */
[----:B------:R-:W-:Y:S02]  /*8fe0*/  SEL R4, RZ, 0x1, !P1 ;  /* 0x00000001ff047807 */ /* 0x000fe40004800000 */
[----:B------:R-:W-:Y:S02]  /*8ff0*/  ISETP.GE.U32.AND.EX P1, PT, R17, UR5, PT, P4 ;  /* 0x0000000511007c0c */ /* 0x000fe4000bf26140 */
[----:B------:R-:W-:-:S04]  /*9000*/  ISETP.GT.U32.AND P3, PT, R11, 0x3, !P3 ;  /* 0x000000030b00780c */ /* 0x000fc80005f64070 */
[----:B-1----:R-:W-:-:S04]  /*9010*/  SEL R5, RZ, 0x1, !P3 ;  /* 0x00000001ff057807 */ /* 0x002fc80005800000 */
[--C-:B------:R-:W-:Y:S02]  /*9020*/  LOP3.LUT R3, R5, R3, R4.reuse, 0x96, !PT ;  /* 0x0000000305037212 */ /* 0x100fe400078e9604 */
[----:B------:R-:W-:Y:S01]  /*9030*/  PRMT R4, RZ, 0x7610, R4 ;  /* 0x00007610ff047816 */ /* 0x000fe20000000004 */
[----:B------:R-:W-:Y:S06]  /*9040*/  @P1 BRA `(.L_x_223) ;  /* 0x0000000400541947 */ /* 0x000fec0003800000 */
[----:B------:R-:W-:Y:S01]  /*9050*/  ULDC.64 UR4, c[0x0][0x8d0] ;  /* 0x0002340000047ab9 */ /* 0x000fe20000000a00 */
[----:B------:R-:W1:Y:S01]  /*9060*/  S2R R14, SR_CTAID.X ;  /* 0x00000000000e7919 */ /* 0x000e620000002500 */
[----:B------:R-:W-:Y:S01]  /*9070*/  ISETP.NE.U32.AND P1, PT, RZ, UR4, PT ;  /* 0x00000004ff007c0c */ /* 0x000fe2000bf25070 */
[----:B------:R-:W-:Y:S01]  /*9080*/  ULDC UR7, c[0x0][0x8d8] ;  /* 0x0002360000077ab9 */ /* 0x000fe20000000800 */
[----:B------:R-:W-:Y:S01]  /*9090*/  IMAD.MOV.U32 R4, RZ, RZ, R16 ;  /* 0x000000ffff047224 */ /* 0x000fe200078e0010 */
[----:B------:R-:W2:Y:S01]  /*90a0*/  S2R R13, SR_CTAID.Y ;  /* 0x00000000000d7919 */ /* 0x000ea20000002600 */
[----:B------:R-:W-:Y:S01]  /*90b0*/  ISETP.NE.AND.EX P1, PT, RZ, UR5, PT, P1 ;  /* 0x00000005ff007c0c */ /* 0x000fe2000bf25310 */
[----:B------:R-:W-:-:S12]  /*90c0*/  IMAD.MOV.U32 R5, RZ, RZ, R17 ;  /* 0x000000ffff057224 */ /* 0x000fd800078e0011 */
[----:B------:R-:W-:Y:S05]  /*90d0*/  @!P1 BRA `(.L_x_224) ;  /* 0x0000000000289947 */ /* 0x000fea0003800000 */
[----:B------:R-:W-:Y:S02]  /*90e0*/  ULDC UR6, c[0x0][0x8dc] ;  /* 0x0002370000067ab9 */ /* 0x000fe40000000800 */
[----:B------:R-:W-:-:S05]  /*90f0*/  IADD3 R9, P1, R16, UR6, RZ ;  /* 0x0000000610097c10 */ /* 0x000fca000ff3e0ff */
[----:B------:R-:W-:-:S04]  /*9100*/  IMAD.X R15, RZ, RZ, R17, P1 ;  /* 0x000000ffff0f7224 */ /* 0x000fc800008e0611 */
[----:B------:R-:W-:-:S04]  /*9110*/  IMAD.WIDE.U32 R6, R15, UR4, RZ ;  /* 0x000000040f067c25 */ /* 0x000fc8000f8e00ff */
[----:B------:R-:W-:-:S04]  /*9120*/  IMAD.WIDE.U32 R6, P1, R9, UR5, R6 ;  /* 0x0000000509067c25 */ /* 0x000fc8000f820006 */
[----:B------:R-:W-:Y:S01]  /*9130*/  IMAD.WIDE.U32 R8, R9, UR4, RZ ;  /* 0x0000000409087c25 */ /* 0x000fe2000f8e00ff */
[----:B------:R-:W-:-:S03]  /*9140*/  MOV R4, R7 ;  /* 0x0000000700047202 */ /* 0x000fc60000000f00 */
[----:B------:R-:W-:Y:S01]  /*9150*/  IMAD.X R5, RZ, RZ, RZ, P1 ;  /* 0x000000ffff057224 */ /* 0x000fe200008e06ff */
[----:B------:R-:W-:-:S05]  /*9160*/  IADD3 RZ, P1, R9, R6, RZ ;  /* 0x0000000609ff7210 */ /* 0x000fca0007f3e0ff */
[----:B------:R-:W-:-:S08]  /*9170*/  IMAD.WIDE.U32.X R4, R15, UR5, R4, P1 ;  /* 0x000000050f047c25 */ /* 0x000fd000088e0404 */
.L_x_224:
[--C-:B------:R-:W-:Y:S01]  /*9180*/  SHF.R.U64 R8, R4, UR7, R5.reuse ;  /* 0x0000000704087c19 */ /* 0x100fe20008001205 */
[----:B------:R-:W-:Y:S01]  /*9190*/  ULDC.64 UR4, c[0x0][0x8c8] ;  /* 0x0002320000047ab9 */ /* 0x000fe20000000a00 */
[----:B------:R-:W-:Y:S01]  /*91a0*/  SHF.R.U32.HI R4, RZ, UR7, R5 ;  /* 0x00000007ff047c19 */ /* 0x000fe20008011605 */
[----:B------:R-:W3:Y:S01]  /*91b0*/  LDC R25, c[0x0][0x144] ;  /* 0x00005100ff197b82 */ /* 0x000ee20000000800 */
[----:B------:R-:W-:Y:S01]  /*91c0*/  IADD3 R7, P1, RZ, -R8, RZ ;  /* 0x80000008ff077210 */ /* 0x000fe20007f3e0ff */
[----:B------:R-:W-:Y:S01]  /*91d0*/  ULDC.64 UR8, c[0x0][0x8e8] ;  /* 0x00023a0000087ab9 */ /* 0x000fe20000000a00 */
[----:B-1----:R-:W-:Y:S01]  /*91e0*/  I2FP.F32.U32 R9, R14 ;  /* 0x0000000e00097245 */ /* 0x002fe20000201000 */
[----:B------:R-:W-:Y:S02]  /*91f0*/  ULDC UR6, c[0x0][0x8b0] ;  /* 0x00022c0000067ab9 */ /* 0x000fe40000000800 */
[----:B------:R-:W-:Y:S01]  /*9200*/  IMAD.X R4, RZ, RZ, ~R4, P1 ;  /* 0x000000ffff047224 */ /* 0x000fe200008e0e04 */
[----:B------:R-:W-:Y:S01]  /*9210*/  ISETP.NE.U32.AND P1, PT, RZ, UR8, PT ;  /* 0x00000008ff007c0c */ /* 0x000fe2000bf25070 */
[----:B------:R-:W1:Y:S02]  /*9220*/  LDC R20, c[0x0][0x148] ;  /* 0x00005200ff147b82 */ /* 0x000e640000000800 */
[----:B------:R-:W-:Y:S01]  /*9230*/  IMAD R6, R4, UR4, RZ ;  /* 0x0000000404067c24 */ /* 0x000fe2000f8e02ff */
[----:B------:R-:W-:Y:S01]  /*9240*/  ISETP.NE.AND.EX P1, PT, RZ, UR9, PT, P1 ;  /* 0x00000009ff007c0c */ /* 0x000fe2000bf25310 */
[----:B------:R-:W-:Y:S01]  /*9250*/  IMAD.WIDE.U32 R4, R7, UR4, R16 ;  /* 0x0000000407047c25 */ /* 0x000fe2000f8e0010 */
[----:B------:R-:W-:-:S03]  /*9260*/  ULDC UR4, c[0x0][0x150] ;  /* 0x0000540000047ab9 */ /* 0x000fc60000000800 */
[----:B------:R-:W-:Y:S02]  /*9270*/  IMAD R7, R7, UR5, R6 ;  /* 0x0000000507077c24 */ /* 0x000fe4000f8e0206 */
[----:B------:R-:W-:Y:S01]  /*9280*/  FMUL R6, R9, UR4 ;  /* 0x0000000409067c20 */ /* 0x000fe20008400000 */
[----:B------:R-:W-:Y:S01]  /*9290*/  ULDC UR4, c[0x0][0x8c0] ;  /* 0x0002300000047ab9 */ /* 0x000fe20000000800 */
[----:B------:R-:W-:Y:S01]  /*92a0*/  ULDC UR5, c[0x0][0x154] ;  /* 0x0000550000057ab9 */ /* 0x000fe20000000800 */
[----:B------:R-:W-:-:S03]  /*92b0*/  IMAD.IADD R5, R5, 0x1, R7 ;  /* 0x0000000105057824 */ /* 0x000fc600078e0207 */
[----:B------:R-:W4:Y:S02]  /*92c0*/  F2I.U32.TRUNC.NTZ R6, R6 ;  /* 0x0000000600067305 */ /* 0x000f24000020f000 */
[----:B------:R-:W-:Y:S02]  /*92d0*/  SHF.R.U64 R9, R4, UR4, R5 ;  /* 0x0000000404097c19 */ /* 0x000fe40008001205 */
[----:B--2---:R-:W-:-:S05]  /*92e0*/  I2FP.F32.U32 R4, R13 ;  /* 0x0000000d00047245 */ /* 0x004fca0000201000 */
[----:B------:R-:W-:Y:S01]  /*92f0*/  FMUL R21, R4, UR5 ;  /* 0x0000000504157c20 */ /* 0x000fe20008400000 */
[----:B------:R-:W-:Y:S01]  /*9300*/  SHF.R.U32.HI R4, RZ, UR4, R5 ;  /* 0x00000004ff047c19 */ /* 0x000fe20008011605 */
[----:B------:R-:W-:-:S03]  /*9310*/  ULDC UR4, c[0x0][0x900] ;  /* 0x0002400000047ab9 */ /* 0x000fc60000000800 */
[--C-:B------:R-:W-:Y:S01]  /*9320*/  SHF.R.U64 R19, R9, UR6, R4.reuse ;  /* 0x0000000609137c19 */ /* 0x100fe20008001204 */
[----:B------:R-:W2:Y:S01]  /*9330*/  F2I.U32.TRUNC.NTZ R21, R21 ;  /* 0x0000001500157305 */ /* 0x000ea2000020f000 */
[----:B------:R-:W-:Y:S01]  /*9340*/  SHF.R.U32.HI R4, RZ, UR6, R4 ;  /* 0x00000006ff047c19 */ /* 0x000fe20008011604 */
[----:B----4-:R-:W-:-:S03]  /*9350*/  IMAD.MOV R6, RZ, RZ, -R6 ;  /* 0x000000ffff067224 */ /* 0x010fc600078e0a06 */
[----:B------:R-:W-:Y:S01]  /*9360*/  SHF.R.U64 R15, R19, UR4, R4 ;  /* 0x00000004130f7c19 */ /* 0x000fe20008001204 */
[----:B---3--:R-:W-:Y:S01]  /*9370*/  IMAD R14, R25, R6, R14 ;  /* 0x00000006190e7224 */ /* 0x008fe200078e020e */
[----:B------:R-:W-:-:S03]  /*9380*/  SHF.R.U32.HI R23, RZ, UR4, R4 ;  /* 0x00000004ff177c19 */ /* 0x000fc60008011604 */
[----:B------:R-:W-:Y:S02]  /*9390*/  IMAD.MOV.U32 R4, RZ, RZ, R15 ;  /* 0x000000ffff047224 */ /* 0x000fe400078e000f */
[----:B------:R-:W-:Y:S01]  /*93a0*/  IMAD.MOV.U32 R5, RZ, RZ, R23 ;  /* 0x000000ffff057224 */ /* 0x000fe200078e0017 */
[----:B--2---:R-:W-:Y:S06]  /*93b0*/  @!P1 BRA `(.L_x_225) ;  /* 0x0000000000289947 */ /* 0x004fec0003800000 */
[----:B------:R-:W-:Y:S02]  /*93c0*/  ULDC UR4, c[0x0][0x8f4] ;  /* 0x00023d0000047ab9 */ /* 0x000fe40000000800 */
[----:B------:R-:W-:-:S05]  /*93d0*/  IADD3 R5, P1, R15, UR4, RZ ;  /* 0x000000040f057c10 */ /* 0x000fca000ff3e0ff */
[----:B------:R-:W-:-:S04]  /*93e0*/  IMAD.X R23, RZ, RZ, R23, P1 ;  /* 0x000000ffff177224 */ /* 0x000fc800008e0617 */
[----:B------:R-:W-:-:S04]  /*93f0*/  IMAD.WIDE.U32 R6, R23, UR8, RZ ;  /* 0x0000000817067c25 */ /* 0x000fc8000f8e00ff */
[----:B------:R-:W-:-:S04]  /*9400*/  IMAD.WIDE.U32 R6, P1, R5, UR9, R6 ;  /* 0x0000000905067c25 */ /* 0x000fc8000f820006 */
[----:B------:R-:W-:-:S04]  /*9410*/  IMAD.WIDE.U32 R4, R5, UR8, RZ ;  /* 0x0000000805047c25 */ /* 0x000fc8000f8e00ff */
[----:B------:R-:W-:Y:S01]  /*9420*/  IMAD.MOV.U32 R4, RZ, RZ, R7 ;  /* 0x000000ffff047224 */ /* 0x000fe200078e0007 */
[----:B------:R-:W-:Y:S02]  /*9430*/  IADD3 RZ, P3, R5, R6, RZ ;  /* 0x0000000605ff7210 */ /* 0x000fe40007f7e0ff */
[----:B------:R-:W-:-:S03]  /*9440*/  IADD3.X R5, RZ, RZ, RZ, P1, !PT ;  /* 0x000000ffff057210 */ /* 0x000fc60000ffe4ff */
[----:B------:R-:W-:-:S08]  /*9450*/  IMAD.WIDE.U32.X R4, R23, UR9, R4, P3 ;  /* 0x0000000917047c25 */ /* 0x000fd000098e0404 */
.L_x_225:
[----:B------:R-:W-:Y:S01]  /*9460*/  ISETP.NE.AND P1, PT, R2, 0x1, PT ;  /* 0x000000010200780c */ /* 0x000fe20003f25270 */
[----:B------:R-:W-:Y:S01]  /*9470*/  ULDC UR4, c[0x0][0x8f0] ;  /* 0x00023c0000047ab9 */ /* 0x000fe20000000800 */
[----:B------:R-:W-:Y:S01]  /*9480*/  LOP3.LUT R19, R19, UR16, RZ, 0xc0, !PT ;  /* 0x0000001013137c12 */ /* 0x000fe2000f8ec0ff */
[----:B------:R-:W-:Y:S01]  /*9490*/  IMAD.MOV R21, RZ, RZ, -R21 ;  /* 0x000000ffff157224 */ /* 0x000fe200078e0a15 */
[----:B------:R-:W-:Y:S01]  /*94a0*/  SHF.R.U64 R4, R4, UR4, R5 ;  /* 0x0000000404047c19 */ /* 0x000fe20008001205 */
[----:B------:R-:W-:Y:S01]  /*94b0*/  ULDC UR4, c[0x0][0x8e0] ;  /* 0x0002380000047ab9 */ /* 0x000fe20000000800 */
[----:B------:R-:W-:Y:S01]  /*94c0*/  ULDC UR5, c[0x0][0x8b8] ;  /* 0x00022e0000057ab9 */ /* 0x000fe20000000800 */
[----:B------:R-:W-:Y:S02]  /*94d0*/  IMAD.MOV.U32 R5, RZ, RZ, 0x1 ;  /* 0x00000001ff057424 */ /* 0x000fe400078e00ff */
[----:B------:R-:W-:Y:S02]  /*94e0*/  IMAD.MOV R6, RZ, RZ, -R4 ;  /* 0x000000ffff067224 */ /* 0x000fe400078e0a04 */
[----:B------:R-:W-:Y:S01]  /*94f0*/  IMAD R19, R4, UR17, R19 ;  /* 0x0000001104137c24 */ /* 0x000fe2000f8e0213 */
[----:B------:R-:W-:Y:S01]  /*9500*/  LOP3.LUT R4, R9, UR15, RZ, 0xc0, !PT ;  /* 0x0000000f09047c12 */ /* 0x000fe2000f8ec0ff */
[----:B-1----:R-:W-:-:S02]  /*9510*/  @P1 IMAD R14, R20, R21, R13 ;  /* 0x00000015140e1224 */ /* 0x002fc400078e020d */
[----:B------:R-:W-:Y:S01]  /*9520*/  IMAD R15, R6, UR4, R15 ;  /* 0x00000004060f7c24 */ /* 0x000fe2000f8e020f */
[----:B------:R-:W-:Y:S01]  /*9530*/  ULDC UR4, c[0x0][0x8a8] ;  /* 0x00022a0000047ab9 */ /* 0x000fe20000000800 */
[----:B------:R-:W-:Y:S02]  /*9540*/  IMAD R14, R19, UR5, R14 ;  /* 0x00000005130e7c24 */ /* 0x000fe4000f8e020e */
[--C-:B------:R-:W-:Y:S01]  /*9550*/  IMAD R15, R15, UR4, R4.reuse ;  /* 0x000000040f0f7c24 */ /* 0x100fe2000f8e0204 */
[----:B------:R-:W-:Y:S01]  /*9560*/  PRMT R4, R5, 0x7610, R4 ;  /* 0x0000761005047816 */ /* 0x000fe20000000004 */
[----:B------:R-:W-:-:S03]  /*9570*/  IMAD.MOV.U32 R13, RZ, RZ, R8 ;  /* 0x000000ffff0d7224 */ /* 0x000fc600078e0008 */
[----:B------:R-:W-:Y:S02]  /*9580*/  SEL R6, R15, R14, !P1 ;  /* 0x0000000e0f067207 */ /* 0x000fe40004800000 */
[----:B------:R-:W-:-:S07]  /*9590*/  SEL R7, R14, R15, !P1 ;  /* 0x0000000f0e077207 */ /* 0x000fce0004800000 */
.L_x_223:
[----:B------:R-:W-:Y:S05]  /*95a0*/  BSYNC B1 ;  /* 0x0000000000017941 */ /* 0x000fea0003800000 */
.L_x_222:
[----:B------:R-:W-:-:S13]  /*95b0*/  LOP3.LUT P1, RZ, R4, 0xff, RZ, 0xc0, !PT ;  /* 0x000000ff04ff7812 */ /* 0x000fda000782c0ff */
[----:B------:R-:W-:Y:S05]  /*95c0*/  @P1 BRA `(.L_x_226) ;  /* 0xfffffff400401947 */ /* 0x000fea000383ffff */
[----:B------:R-:W-:Y:S05]  /*95d0*/  BSYNC B0 ;  /* 0x0000000000007941 */ /* 0x000fea0003800000 */
.L_x_214:
[----:B------:R-:W-:-:S03]  /*95e0*/  UMOV UR4, 0xffffffff ;  /* 0xffffffff00047882 */ /* 0x000fc60000000000 */
[----:B------:R-:W-:Y:S05]  /*95f0*/  BRA.DIV UR4, `(.L_x_227) ;  /* 0x0000000a04cc7947 */ /* 0x000fea000b800000 */
[----:B------:R-:W-:-:S13]  /*9600*/  ELECT P6, URZ, PT ;  /* 0x00000000003f782f */ /* 0x000fda00038c0000 */
.L_x_258:
[----:B------:R-:W-:Y:S05]  /*9610*/  @!P6 BRA `(.L_x_9) ;  /* 0x0000000000a4e947 */ /* 0x000fea0003800000 */
[----:B------:R-:W-:-:S04]  /*9620*/  LOP3.LUT R22, R22, 0x2, RZ, 0xfc, !PT ;  /* 0x0000000216167812 */ /* 0x000fc800078efcff */
[----:B------:R-:W-:-:S13]  /*9630*/  ISETP.NE.AND P0, PT, R22, 0x3, PT ;  /* 0x000000031600780c */ /* 0x000fda0003f05270 */
[----:B------:R-:W-:Y:S05]  /*9640*/  @!P0 BRA `(.L_x_228) ;  /* 0x0000000000048947 */ /* 0x000fea0003800000 */
[----:B------:R-:W-:Y:S01]  /*9650*/  BPT.TRAP 0x1 ;  /* 0x000000040000795c */ /* 0x000fe20000300000 */
.L_x_228:
[----:B------:R-:W1:Y:S01]  /*9660*/  S2R R5, SR_CgaCtaId ;  /* 0x0000000000057919 */ /* 0x000e620000008800 */
[----:B------:R-:W-:Y:S02]  /*9670*/  MOV R2, 0x400 ;  /* 0x0000040000027802 */ /* 0x000fe40000000f00 */
[----:B------:R-:W-:Y:S02]  /*9680*/  SHF.L.U32 R4, R3, 0x1f, RZ ;  /* 0x0000001f03047819 */ /* 0x000fe400000006ff */
[----:B-1----:R-:W-:-:S05]  /*9690*/  LEA R5, R5, R2, 0x18 ;  /* 0x0000000205057211 */ /* 0x002fca00078ec0ff */
[----:B------:R-:W-:-:S05]  /*96a0*/  VIADD R5, R5, 0x20 ;  /* 0x0000002005057836 */ /* 0x000fca0000000000 */
[C---:B------:R-:W-:Y:S01]  /*96b0*/  LEA R7, R0.reuse, R5, 0x3 ;  /* 0x0000000500077211 */ /* 0x040fe200078e18ff */
[----:B------:R-:W-:-:S03]  /*96c0*/  VIADD R0, R0, 0x1 ;  /* 0x0000000100007836 */ /* 0x000fc60000000000 */
[----:B------:R-:W1:Y:S02]  /*96d0*/  SYNCS.PHASECHK.TRANS64.TRYWAIT P0, [R7+URZ], R4 ;  /* 0x00000004070075a7 */ /* 0x000e64000800017f */
[----:B------:R-:W-:-:S04]  /*96e0*/  ISETP.NE.AND P1, PT, R0, 0x4, PT ;  /* 0x000000040000780c */ /* 0x000fc80003f25270 */
[----:B------:R-:W-:Y:S02]  /*96f0*/  SEL R2, RZ, 0x1, P1 ;  /* 0x00000001ff027807 */ /* 0x000fe40000800000 */
[----:B------:R-:W-:Y:S02]  /*9700*/  SEL R0, R0, RZ, P1 ;  /* 0x000000ff00007207 */ /* 0x000fe40000800000 */
[----:B------:R-:W-:-:S03]  /*9710*/  LOP3.LUT R9, R3, R2, RZ, 0x3c, !PT ;  /* 0x0000000203097212 */ /* 0x000fc600078e3cff */
[----:B------:R-:W-:Y:S01]  /*9720*/  IMAD R6, R0, 0x8, R5 ;  /* 0x0000000800067824 */ /* 0x000fe200078e0205 */
[----:B------:R-:W-:Y:S01]  /*9730*/  SHF.L.U32 R3, R9, 0x1f, RZ ;  /* 0x0000001f09037819 */ /* 0x000fe200000006ff */
[----:B-1----:R-:W-:Y:S06]  /*9740*/  @!P0 BRA `(.L_x_229) ;  /* 0x0000000800988947 */ /* 0x002fec0003800000 */
.L_x_259:
[----:B------:R-:W2:Y:S01]  /*9750*/  SYNCS.PHASECHK.TRANS64.TRYWAIT P0, [R6+URZ], R3 ;  /* 0x00000003060075a7 */ /* 0x000ea2000800017f */
[----:B------:R-:W-:-:S05]  /*9760*/  VIADD R0, R0, 0x1 ;  /* 0x0000000100007836 */ /* 0x000fca0000000000 */
[----:B------:R-:W-:-:S04]  /*9770*/  ISETP.NE.AND P1, PT, R0, 0x4, PT ;  /* 0x000000040000780c */ /* 0x000fc80003f25270 */
[----:B------:R-:W-:Y:S02]  /*9780*/  SEL R2, RZ, 0x1, P1 ;  /* 0x00000001ff027807 */ /* 0x000fe40000800000 */
[----:B------:R-:W-:Y:S02]  /*9790*/  SEL R0, R0, RZ, P1 ;  /* 0x000000ff00007207 */ /* 0x000fe40000800000 */
[----:B------:R-:W-:-:S03]  /*97a0*/  LOP3.LUT R9, R9, R2, RZ, 0x3c, !PT ;  /* 0x0000000209097212 */ /* 0x000fc600078e3cff */
[----:B-1----:R-:W-:Y:S01]  /*97b0*/  IMAD R7, R0, 0x8, R5 ;  /* 0x0000000800077824 */ /* 0x002fe200078e0205 */
[----:B------:R-:W-:Y:S01]  /*97c0*/  SHF.L.U32 R4, R9, 0x1f, RZ ;  /* 0x0000001f09047819 */ /* 0x000fe200000006ff */
[----:B--2---:R-:W-:Y:S06]  /*97d0*/  @!P0 BRA `(.L_x_230) ;  /* 0x0000000800888947 */ /* 0x004fec0003800000 */
.L_x_260:
[----:B------:R-:W2:Y:S01]  /*97e0*/  SYNCS.PHASECHK.TRANS64.TRYWAIT P0, [R7+URZ], R4 ;  /* 0x00000004070075a7 */ /* 0x000ea2000800017f */
[----:B------:R-:W-:-:S05]  /*97f0*/  VIADD R0, R0, 0x1 ;  /* 0x0000000100007836 */ /* 0x000fca0000000000 */
[----:B------:R-:W-:-:S04]  /*9800*/  ISETP.NE.AND P1, PT, R0, 0x4, PT ;  /* 0x000000040000780c */ /* 0x000fc80003f25270 */
[----:B------:R-:W-:Y:S02]  /*9810*/  SEL R2, RZ, 0x1, P1 ;  /* 0x00000001ff027807 */ /* 0x000fe40000800000 */
[----:B------:R-:W-:Y:S02]  /*9820*/  SEL R0, R0, RZ, P1 ;  /* 0x000000ff00007207 */ /* 0x000fe40000800000 */
[----:B------:R-:W-:Y:S01]  /*9830*/  LOP3.LUT R2, R9, R2, RZ, 0x3c, !PT ;  /* 0x0000000209027212 */ /* 0x000fe200078e3cff */
[----:B--2---:R-:W-:Y:S06]  /*9840*/  @!P0 BRA `(.L_x_231) ;  /* 0x0000000800808947 */ /* 0x004fec0003800000 */
.L_x_261:
[----:B------:R-:W-:Y:S01]  /*9850*/  IMAD R5, R0, 0x8, R5 ;  /* 0x0000000800057824 */ /* 0x000fe200078e0205 */
[----:B------:R-:W-:-:S07]  /*9860*/  SHF.L.U32 R0, R2, 0x1f, RZ ;  /* 0x0000001f02007819 */ /* 0x000fce00000006ff */
.L_x_232:
[----:B---3--:R3:W4:Y:S02]  /*9870*/  SYNCS.PHASECHK.TRANS64.TRYWAIT P0, [R5+URZ], R0 ;  /* 0x00000000050075a7 */ /* 0x008724000800017f */
[----:B----4-:R-:W-:Y:S05]  /*9880*/  @!P0 NANOSLEEP.SYNCS 0x989680 ;  /* 0x009896800000895d */ /* 0x010fea0003900000 */
[----:B------:R-:W4:Y:S02]  /*9890*/  @!P0 SYNCS.PHASECHK.TRANS64 P0, [R5+URZ], R0 ;  /* 0x00000000050085a7 */ /* 0x000f24000800007f */
[----:B----4-:R-:W-:Y:S05]  /*98a0*/  @!P0 BRA `(.L_x_232) ;  /* 0xfffffffc00f08947 */ /* 0x010fea000383ffff */
.L_x_9:
[----:B------:R-:W-:Y:S05]  /*98b0*/  BSYNC B6 ;  /* 0x0000000000067941 */ /* 0x000fea0003800000 */
.L_x_7:
[----:B------:R-:W-:Y:S05]  /*98c0*/  EXIT ;  /* 0x000000000000794d */ /* 0x000fea0003800000 */
.L_x_22:
[----:B----4-:R4:W1:Y:S02]  /*98d0*/  SYNCS.PHASECHK.TRANS64.TRYWAIT P1, [R3+URZ], R0 ;  /* 0x00000000030075a7 */ /* 0x010864000802017f */
[----:B-1----:R-:W-:Y:S05]  /*98e0*/  @!P1 NANOSLEEP.SYNCS 0x989680 ;  /* 0x009896800000995d */ /* 0x002fea0003900000 */
[----:B------:R-:W1:Y:S02]  /*98f0*/  @!P1 SYNCS.PHASECHK.TRANS64 P1, [R3+URZ], R0 ;  /* 0x00000000030095a7 */ /* 0x000e64000802007f */
[----:B-1----:R-:W-:Y:S05]  /*9900*/  @!P1 BRA `(.L_x_22) ;  /* 0xfffffffc00f09947 */ /* 0x002fea000383ffff */
[----:B------:R-:W-:Y:S05]  /*9910*/  BRA `(.L_x_21) ;  /* 0xffffff7c00847947 */ /* 0x000fea000383ffff */
.L_x_27:
[----:B--2---:R-:W-:-:S04]  /*9920*/  MOV R4, UR4 ;  /* 0x0000000400047c02 */ /* 0x004fc80008000f00 */
[----:B------:R2:W3:Y:S03]  /*9930*/  SYNCS.PHASECHK.TRANS64.TRYWAIT P1, [R4+URZ], R3 ;  /* 0x00000003040075a7 */ /* 0x0004e6000802017f */
[----:B---3--:R-:W-:Y:S05]  /*9940*/  @!P1 NANOSLEEP.SYNCS 0x989680 ;  /* 0x009896800000995d */ /* 0x008fea0003900000 */
[----:B------:R-:W3:Y:S02]  /*9950*/  @!P1 SYNCS.PHASECHK.TRANS64 P1, [R4+URZ], R3 ;  /* 0x00000003040095a7 */ /* 0x000ee4000802007f */
[----:B---3--:R-:W-:Y:S05]  /*9960*/  @!P1 BRA `(.L_x_27) ;  /* 0xfffffffc00ec9947 */ /* 0x008fea000383ffff */
[----:B------:R-:W-:Y:S05]  /*9970*/  BRA `(.L_x_26) ;  /* 0xffffff8000647947 */ /* 0x000fea000383ffff */
.L_x_49:
[----:B-1----:R-:W-:-:S04]  /*9980*/  IMAD.U32 R5, RZ, RZ, UR53 ;  /* 0x00000035ff057e24 */ /* 0x002fc8000f8e00ff */
[----:B------:R1:W2:Y:S03]  /*9990*/  SYNCS.PHASECHK.TRANS64.TRYWAIT P0, [R5+URZ+0x40], R4 ;  /* 0x00004004050075a7 */ /* 0x0002a6000800017f */
[----:B--2---:R-:W-:Y:S05]  /*99a0*/  @!P0 NANOSLEEP.SYNCS 0x989680 ;  /* 0x009896800000895d */ /* 0x004fea0003900000 */
[----:B------:R-:W2:Y:S02]  /*99b0*/  @!P0 SYNCS.PHASECHK.TRANS64 P0, [R5+URZ+0x40], R4 ;  /* 0x00004004050085a7 */ /* 0x000ea4000800007f */
[----:B--2---:R-:W-:Y:S05]  /*99c0*/  @!P0 BRA `(.L_x_49) ;  /* 0xfffffffc00ec8947 */ /* 0x004fea000383ffff */
[----:B------:R-:W-:Y:S05]  /*99d0*/  BRA `(.L_x_233) ;  /* 0xffffff8c00407947 */ /* 0x000fea000383ffff */
.L_x_60:
[----:B-1----:R1:W2:Y:S02]  /*99e0*/  SYNCS.PHASECHK.TRANS64.TRYWAIT P4, [R4+URZ+0x40], R5 ;  /* 0x00004005040075a7 */ /* 0x0022a4000808017f */
[----:B--2---:R-:W-:Y:S05]  /*99f0*/  @!P4 NANOSLEEP.SYNCS 0x989680 ;  /* 0x009896800000c95d */ /* 0x004fea0003900000 */
[----:B------:R-:W2:Y:S02]  /*9a00*/  @!P4 SYNCS.PHASECHK.TRANS64 P4, [R4+URZ+0x40], R5 ;  /* 0x000040050400c5a7 */ /* 0x000ea4000808007f */
[----:B--2---:R-:W-:Y:S05]  /*9a10*/  @!P4 BRA `(.L_x_60) ;  /* 0xfffffffc00f0c947 */ /* 0x004fea000383ffff */
[----:B------:R-:W-:Y:S05]  /*9a20*/  BRA `(.L_x_234) ;  /* 0xffffff9400607947 */ /* 0x000fea000383ffff */
.L_x_71:
[----:B-1----:R1:W2:Y:S02]  /*9a30*/  SYNCS.PHASECHK.TRANS64.TRYWAIT P5, [R4+URZ+0x40], R5 ;  /* 0x00004005040075a7 */ /* 0x0022a400080a017f */
[----:B--2---:R-:W-:Y:S05]  /*9a40*/  @!P5 NANOSLEEP.SYNCS 0x989680 ;  /* 0x009896800000d95d */ /* 0x004fea0003900000 */
[----:B------:R-:W2:Y:S02]  /*9a50*/  @!P5 SYNCS.PHASECHK.TRANS64 P5, [R4+URZ+0x40], R5 ;  /* 0x000040050400d5a7 */ /* 0x000ea400080a007f */
[----:B--2---:R-:W-:Y:S05]  /*9a60*/  @!P5 BRA `(.L_x_71) ;  /* 0xfffffffc00f0d947 */ /* 0x004fea000383ffff */
[----:B------:R-:W-:Y:S05]  /*9a70*/  BRA `(.L_x_235) ;  /* 0xffffff9c001c7947 */ /* 0x000fea000383ffff */
.L_x_82:
[----:B-1----:R1:W2:Y:S02]  /*9a80*/  SYNCS.PHASECHK.TRANS64.TRYWAIT P5, [R5+URZ+0x40], R4 ;  /* 0x00004004050075a7 */ /* 0x0022a400080a017f */
[----:B--2---:R-:W-:Y:S05]  /*9a90*/  @!P5 NANOSLEEP.SYNCS 0x989680 ;  /* 0x009896800000d95d */ /* 0x004fea0003900000 */
[----:B------:R-:W2:Y:S02]  /*9aa0*/  @!P5 SYNCS.PHASECHK.TRANS64 P5, [R5+URZ+0x40], R4 ;  /* 0x000040040500d5a7 */ /* 0x000ea400080a007f */
[----:B--2---:R-:W-:Y:S05]  /*9ab0*/  @!P5 BRA `(.L_x_82) ;  /* 0xfffffffc00f0d947 */ /* 0x004fea000383ffff */
[----:B------:R-:W-:Y:S05]  /*9ac0*/  BRA `(.L_x_236) ;  /* 0xffffffa000dc7947 */ /* 0x000fea000383ffff */
.L_x_93:
[----:B-1----:R1:W2:Y:S02]  /*9ad0*/  SYNCS.PHASECHK.TRANS64.TRYWAIT P5, [R4+URZ+0x40], R5 ;  /* 0x00004005040075a7 */ /* 0x0022a400080a017f */
[----:B--2---:R-:W-:Y:S05]  /*9ae0*/  @!P5 NANOSLEEP.SYNCS 0x989680 ;  /* 0x009896800000d95d */ /* 0x004fea0003900000 */
[----:B------:R-:W2:Y:S02]  /*9af0*/  @!P5 SYNCS.PHASECHK.TRANS64 P5, [R4+URZ+0x40], R5 ;  /* 0x000040050400d5a7 */ /* 0x000ea400080a007f */
[----:B--2---:R-:W-:Y:S05]  /*9b00*/  @!P5 BRA `(.L_x_93) ;  /* 0xfffffffc00f0d947 */ /* 0x004fea000383ffff */
[----:B------:R-:W-:Y:S05]  /*9b10*/  BRA `(.L_x_237) ;  /* 0xffffffa8009c7947 */ /* 0x000fea000383ffff */
.L_x_104:
[----:B-1----:R1:W2:Y:S02]  /*9b20*/  SYNCS.PHASECHK.TRANS64.TRYWAIT P5, [R4+URZ+0x40], R5 ;  /* 0x00004005040075a7 */ /* 0x0022a400080a017f */
[----:B--2---:R-:W-:Y:S05]  /*9b30*/  @!P5 NANOSLEEP.SYNCS 0x989680 ;  /* 0x009896800000d95d */ /* 0x004fea0003900000 */
[----:B------:R-:W2:Y:S02]  /*9b40*/  @!P5 SYNCS.PHASECHK.TRANS64 P5, [R4+URZ+0x40], R5 ;  /* 0x000040050400d5a7 */ /* 0x000ea400080a007f */
[----:B--2---:R-:W-:Y:S05]  /*9b50*/  @!P5 BRA `(.L_x_104) ;  /* 0xfffffffc00f0d947 */ /* 0x004fea000383ffff */
[----:B------:R-:W-:Y:S05]  /*9b60*/  BRA `(.L_x_238) ;  /* 0xffffffb000547947 */ /* 0x000fea000383ffff */
.L_x_115:
[----:B-1----:R1:W2:Y:S02]  /*9b70*/  SYNCS.PHASECHK.TRANS64.TRYWAIT P5, [R4+URZ+0x40], R5 ;  /* 0x00004005040075a7 */ /* 0x0022a400080a017f */
[----:B--2---:R-:W-:Y:S05]  /*9b80*/  @!P5 NANOSLEEP.SYNCS 0x989680 ;  /* 0x009896800000d95d */ /* 0x004fea0003900000 */
[----:B------:R-:W2:Y:S02]  /*9b90*/  @!P5 SYNCS.PHASECHK.TRANS64 P5, [R4+URZ+0x40], R5 ;  /* 0x000040050400d5a7 */ /* 0x000ea400080a007f */
[----:B--2---:R-:W-:Y:S05]  /*9ba0*/  @!P5 BRA `(.L_x_115) ;  /* 0xfffffffc00f0d947 */ /* 0x004fea000383ffff */
[----:B------:R-:W-:Y:S05]  /*9bb0*/  BRA `(.L_x_239) ;  /* 0xffffffb8000c7947 */ /* 0x000fea000383ffff */
.L_x_126:
[----:B-1----:R1:W2:Y:S02]  /*9bc0*/  SYNCS.PHASECHK.TRANS64.TRYWAIT P4, [R5+URZ+0x40], R34 ;  /* 0x00004022050075a7 */ /* 0x0022a4000808017f */
[----:B--2---:R-:W-:Y:S05]  /*9bd0*/  @!P4 NANOSLEEP.SYNCS 0x989680 ;  /* 0x009896800000c95d */ /* 0x004fea0003900000 */
[----:B------:R-:W2:Y:S02]  /*9be0*/  @!P4 SYNCS.PHASECHK.TRANS64 P4, [R5+URZ+0x40], R34 ;  /* 0x000040220500c5a7 */ /* 0x000ea4000808007f */
[----:B--2---:R-:W-:Y:S05]  /*9bf0*/  @!P4 BRA `(.L_x_126) ;  /* 0xfffffffc00f0c947 */ /* 0x004fea000383ffff */
[----:B------:R-:W-:Y:S05]  /*9c00*/  BRA `(.L_x_240) ;  /* 0xffffffbc00b87947 */ /* 0x000fea000383ffff */
.L_x_146:
[----:B-1----:R-:W-:-:S04]  /*9c10*/  IMAD.U32 R3, RZ, RZ, UR4 ;  /* 0x00000004ff037e24 */ /* 0x002fc8000f8e00ff */
[----:B------:R1:W2:Y:S03]  /*9c20*/  SYNCS.PHASECHK.TRANS64.TRYWAIT P0, [R3+URZ+0x88], R0 ;  /* 0x00008800030075a7 */ /* 0x0002a6000800017f */
[----:B--2---:R-:W-:Y:S05]  /*9c30*/  @!P0 NANOSLEEP.SYNCS 0x989680 ;  /* 0x009896800000895d */ /* 0x004fea0003900000 */
[----:B------:R-:W2:Y:S02]  /*9c40*/  @!P0 SYNCS.PHASECHK.TRANS64 P0, [R3+URZ+0x88], R0 ;  /* 0x00008800030085a7 */ /* 0x000ea4000800007f */
[----:B--2---:R-:W-:Y:S05]  /*9c50*/  @!P0 BRA `(.L_x_146) ;  /* 0xfffffffc00ec8947 */ /* 0x004fea000383ffff */
[----:B------:R-:W-:Y:S05]  /*9c60*/  BRA `(.L_x_145) ;  /* 0xffffffd400487947 */ /* 0x000fea000383ffff */
.L_x_155:
[----:B-1----:R-:W-:-:S04]  /*9c70*/  IMAD.U32 R5, RZ, RZ, UR13 ;  /* 0x0000000dff057e24 */ /* 0x002fc8000f8e00ff */
[----:B------:R1:W2:Y:S03]  /*9c80*/  SYNCS.PHASECHK.TRANS64.TRYWAIT P1, [R5+URZ+0x60], R4 ;  /* 0x00006004050075a7 */ /* 0x0002a6000802017f */
[----:B--2---:R-:W-:Y:S05]  /*9c90*/  @!P1 NANOSLEEP.SYNCS 0x989680 ;  /* 0x009896800000995d */ /* 0x004fea0003900000 */
[----:B------:R-:W2:Y:S02]  /*9ca0*/  @!P1 SYNCS.PHASECHK.TRANS64 P1, [R5+URZ+0x60], R4 ;  /* 0x00006004050095a7 */ /* 0x000ea4000802007f */
[----:B--2---:R-:W-:Y:S05]  /*9cb0*/  @!P1 BRA `(.L_x_155) ;  /* 0xfffffffc00ec9947 */ /* 0x004fea000383ffff */
[----:B------:R-:W-:Y:S05]  /*9cc0*/  BRA `(.L_x_241) ;  /* 0xffffffd8002c7947 */ /* 0x000fea000383ffff */
.L_x_161:
[----:B-12---:R-:W-:-:S04]  /*9cd0*/  IMAD.U32 R5, RZ, RZ, UR13 ;  /* 0x0000000dff057e24 */ /* 0x006fc8000f8e00ff */
[----:B------:R1:W2:Y:S03]  /*9ce0*/  SYNCS.PHASECHK.TRANS64.TRYWAIT P1, [R5+URZ+0x68], R4 ;  /* 0x00006804050075a7 */ /* 0x0002a6000802017f */
[----:B--2---:R-:W-:Y:S05]  /*9cf0*/  @!P1 NANOSLEEP.SYNCS 0x989680 ;  /* 0x009896800000995d */ /* 0x004fea0003900000 */
[----:B------:R-:W2:Y:S02]  /*9d00*/  @!P1 SYNCS.PHASECHK.TRANS64 P1, [R5+URZ+0x68], R4 ;  /* 0x00006804050095a7 */ /* 0x000ea4000802007f */
[----:B--2---:R-:W-:Y:S05]  /*9d10*/  @!P1 BRA `(.L_x_161) ;  /* 0xfffffffc00ec9947 */ /* 0x004fea000383ffff */
[----:B------:R-:W-:Y:S05]  /*9d20*/  BRA `(.L_x_242) ;  /* 0xffffffd800747947 */ /* 0x000fea000383ffff */
.L_x_167:
[----:B-123--:R-:W-:-:S04]  /*9d30*/  IMAD.U32 R5, RZ, RZ, UR13 ;  /* 0x0000000dff057e24 */ /* 0x00efc8000f8e00ff */
[----:B------:R1:W2:Y:S03]  /*9d40*/  SYNCS.PHASECHK.TRANS64.TRYWAIT P1, [R5+URZ+0x70], R4 ;  /* 0x00007004050075a7 */ /* 0x0002a6000802017f */
[----:B--2---:R-:W-:Y:S05]  /*9d50*/  @!P1 NANOSLEEP.SYNCS 0x989680 ;  /* 0x009896800000995d */ /* 0x004fea0003900000 */
[----:B------:R-:W2:Y:S02]  /*9d60*/  @!P1 SYNCS.PHASECHK.TRANS64 P1, [R5+URZ+0x70], R4 ;  /* 0x00007004050095a7 */ /* 0x000ea4000802007f */
[----:B--2---:R-:W-:Y:S05]  /*9d70*/  @!P1 BRA `(.L_x_167) ;  /* 0xfffffffc00ec9947 */ /* 0x004fea000383ffff */
[----:B------:R-:W-:Y:S05]  /*9d80*/  BRA `(.L_x_243) ;  /* 0xffffffd800c47947 */ /* 0x000fea000383ffff */
.L_x_173:
[----:B-1234-:R-:W-:-:S04]  /*9d90*/  IMAD.U32 R5, RZ, RZ, UR13 ;  /* 0x0000000dff057e24 */ /* 0x01efc8000f8e00ff */
[----:B------:R1:W2:Y:S03]  /*9da0*/  SYNCS.PHASECHK.TRANS64.TRYWAIT P1, [R5+URZ+0x78], R4 ;  /* 0x00007804050075a7 */ /* 0x0002a6000802017f */
[----:B--2---:R-:W-:Y:S05]  /*9db0*/  @!P1 NANOSLEEP.SYNCS 0x989680 ;  /* 0x009896800000995d */ /* 0x004fea0003900000 */
[----:B------:R-:W2:Y:S02]  /*9dc0*/  @!P1 SYNCS.PHASECHK.TRANS64 P1, [R5+URZ+0x78], R4 ;  /* 0x00007804050095a7 */ /* 0x000ea4000802007f */
[----:B--2---:R-:W-:Y:S05]  /*9dd0*/  @!P1 BRA `(.L_x_173) ;  /* 0xfffffffc00ec9947 */ /* 0x004fea000383ffff */
[----:B------:R-:W-:Y:S05]  /*9de0*/  BRA `(.L_x_244) ;  /* 0xffffffdc00147947 */ /* 0x000fea000383ffff */
.L_x_179:
[----:B-1234-:R-:W-:-:S04]  /*9df0*/  MOV R5, UR13 ;  /* 0x0000000d00057c02 */ /* 0x01efc80008000f00 */
[----:B------:R1:W2:Y:S03]  /*9e00*/  SYNCS.PHASECHK.TRANS64.TRYWAIT P1, [R5+URZ+0x60], R4 ;  /* 0x00006004050075a7 */ /* 0x0002a6000802017f */
[----:B--2---:R-:W-:Y:S05]  /*9e10*/  @!P1 NANOSLEEP.SYNCS 0x989680 ;  /* 0x009896800000995d */ /* 0x004fea0003900000 */
[----:B------:R-:W2:Y:S02]  /*9e20*/  @!P1 SYNCS.PHASECHK.TRANS64 P1, [R5+URZ+0x60], R4 ;  /* 0x00006004050095a7 */ /* 0x000ea4000802007f */
[----:B--2---:R-:W-:Y:S05]  /*9e30*/  @!P1 BRA `(.L_x_179) ;  /* 0xfffffffc00ec9947 */ /* 0x004fea000383ffff */
[----:B------:R-:W-:Y:S05]  /*9e40*/  BRA `(.L_x_245) ;  /* 0xffffffdc00687947 */ /* 0x000fea000383ffff */
.L_x_185:
[----:B-1234-:R-:W-:-:S04]  /*9e50*/  IMAD.U32 R5, RZ, RZ, UR13 ;  /* 0x0000000dff057e24 */ /* 0x01efc8000f8e00ff */
[----:B------:R1:W2:Y:S03]  /*9e60*/  SYNCS.PHASECHK.TRANS64.TRYWAIT P1, [R5+URZ+0x68], R4 ;  /* 0x00006804050075a7 */ /* 0x0002a6000802017f */
[----:B--2---:R-:W-:Y:S05]  /*9e70*/  @!P1 NANOSLEEP.SYNCS 0x989680 ;  /* 0x009896800000995d */ /* 0x004fea0003900000 */
[----:B------:R-:W2:Y:S02]  /*9e80*/  @!P1 SYNCS.PHASECHK.TRANS64 P1, [R5+URZ+0x68], R4 ;  /* 0x00006804050095a7 */ /* 0x000ea4000802007f */
[----:B--2---:R-:W-:Y:S05]  /*9e90*/  @!P1 BRA `(.L_x_185) ;  /* 0xfffffffc00ec9947 */ /* 0x004fea000383ffff */
[----:B------:R-:W-:Y:S05]  /*9ea0*/  BRA `(.L_x_246) ;  /* 0xffffffdc00ac7947 */ /* 0x000fea000383ffff */
.L_x_191:
[----:B-1234-:R-:W-:-:S04]  /*9eb0*/  IMAD.U32 R5, RZ, RZ, UR13 ;  /* 0x0000000dff057e24 */ /* 0x01efc8000f8e00ff */
[----:B------:R1:W2:Y:S03]  /*9ec0*/  SYNCS.PHASECHK.TRANS64.TRYWAIT P1, [R5+URZ+0x70], R4 ;  /* 0x00007004050075a7 */ /* 0x0002a6000802017f */
[----:B--2---:R-:W-:Y:S05]  /*9ed0*/  @!P1 NANOSLEEP.SYNCS 0x989680 ;  /* 0x009896800000995d */ /* 0x004fea0003900000 */
[----:B------:R-:W2:Y:S02]  /*9ee0*/  @!P1 SYNCS.PHASECHK.TRANS64 P1, [R5+URZ+0x70], R4 ;  /* 0x00007004050095a7 */ /* 0x000ea4000802007f */
[----:B--2---:R-:W-:Y:S05]  /*9ef0*/  @!P1 BRA `(.L_x_191) ;  /* 0xfffffffc00ec9947 */ /* 0x004fea000383ffff */
[----:B------:R-:W-:Y:S05]  /*9f00*/  BRA `(.L_x_247) ;  /* 0xffffffdc00f07947 */ /* 0x000fea000383ffff */
.L_x_197:
[----:B-1234-:R-:W-:-:S04]  /*9f10*/  IMAD.U32 R5, RZ, RZ, UR13 ;  /* 0x0000000dff057e24 */ /* 0x01efc8000f8e00ff */
[----:B------:R1:W2:Y:S03]  /*9f20*/  SYNCS.PHASECHK.TRANS64.TRYWAIT P1, [R5+URZ+0x78], R4 ;  /* 0x00007804050075a7 */ /* 0x0002a6000802017f */
[----:B--2---:R-:W-:Y:S05]  /*9f30*/  @!P1 NANOSLEEP.SYNCS 0x989680 ;  /* 0x009896800000995d */ /* 0x004fea0003900000 */
[----:B------:R-:W2:Y:S02]  /*9f40*/  @!P1 SYNCS.PHASECHK.TRANS64 P1, [R5+URZ+0x78], R4 ;  /* 0x00007804050095a7 */ /* 0x000ea4000802007f */
[----:B--2---:R-:W-:Y:S05]  /*9f50*/  @!P1 BRA `(.L_x_197) ;  /* 0xfffffffc00ec9947 */ /* 0x004fea000383ffff */
[----:B------:R-:W-:Y:S05]  /*9f60*/  BRA `(.L_x_248) ;  /* 0xffffffe000347947 */ /* 0x000fea000383ffff */
.L_x_207:
[----:B------:R1:W1:Y:S02]  /*9f70*/  SYNCS.PHASECHK.TRANS64.TRYWAIT P0, [R0+URZ+0x60], R3 ;  /* 0x00006003000075a7 */ /* 0x000264000800017f */
[----:B-1----:R-:W-:Y:S05]  /*9f80*/  @!P0 NANOSLEEP.SYNCS 0x989680 ;  /* 0x009896800000895d */ /* 0x002fea0003900000 */
[----:B------:R-:W1:Y:S02]  /*9f90*/  @!P0 SYNCS.PHASECHK.TRANS64 P0, [R0+URZ+0x60], R3 ;  /* 0x00006003000085a7 */ /* 0x000e64000800007f */
[----:B-1----:R-:W-:Y:S05]  /*9fa0*/  @!P0 BRA `(.L_x_207) ;  /* 0xfffffffc00f08947 */ /* 0x002fea000383ffff */
[----:B------:R-:W-:Y:S05]  /*9fb0*/  BRA `(.L_x_249) ;  /* 0xffffffe800187947 */ /* 0x000fea000383ffff */
.L_x_209:
[----:B------:R1:W1:Y:S02]  /*9fc0*/  SYNCS.PHASECHK.TRANS64.TRYWAIT P0, [R0+URZ+0x68], R3 ;  /* 0x00006803000075a7 */ /* 0x000264000800017f */
[----:B-1----:R-:W-:Y:S05]  /*9fd0*/  @!P0 NANOSLEEP.SYNCS 0x989680 ;  /* 0x009896800000895d */ /* 0x002fea0003900000 */
[----:B------:R-:W1:Y:S02]  /*9fe0*/  @!P0 SYNCS.PHASECHK.TRANS64 P0, [R0+URZ+0x68], R3 ;  /* 0x00006803000085a7 */ /* 0x000e64000800007f */
[----:B-1----:R-:W-:Y:S05]  /*9ff0*/  @!P0 BRA `(.L_x_209) ;  /* 0xfffffffc00f08947 */ /* 0x002fea000383ffff */
[----:B------:R-:W-:Y:S05]  /*a000*/  BRA `(.L_x_250) ;  /* 0xffffffe800147947 */ /* 0x000fea000383ffff */
.L_x_211:
[----:B------:R1:W1:Y:S02]  /*a010*/  SYNCS.PHASECHK.TRANS64.TRYWAIT P0, [R0+URZ+0x70], R3 ;  /* 0x00007003000075a7 */ /* 0x000264000800017f */
[----:B-1----:R-:W-:Y:S05]  /*a020*/  @!P0 NANOSLEEP.SYNCS 0x989680 ;  /* 0x009896800000895d */ /* 0x002fea0003900000 */
[----:B------:R-:W1:Y:S02]  /*a030*/  @!P0 SYNCS.PHASECHK.TRANS64 P0, [R0+URZ+0x70], R3 ;  /* 0x00007003000085a7 */ /* 0x000e64000800007f */
[----:B-1----:R-:W-:Y:S05]  /*a040*/  @!P0 BRA `(.L_x_211) ;  /* 0xfffffffc00f08947 */ /* 0x002fea000383ffff */
[----:B------:R-:W-:Y:S05]  /*a050*/  BRA `(.L_x_251) ;  /* 0xffffffe800107947 */ /* 0x000fea000383ffff */
.L_x_215:
[----:B------:R-:W-:Y:S01]  /*a060*/  BSSY B1, `(.L_x_252) ;  /* 0x0000006000017945 */ /* 0x000fe20003800000 */
[----:B------:R-:W-:-:S07]  /*a070*/  IMAD.MOV.U32 R15, RZ, RZ, -0x1 ;  /* 0xffffffffff0f7424 */ /* 0x000fce00078e00ff */
[----:B------:R-:W-:Y:S05]  /*a080*/  WARPSYNC.COLLECTIVE R15, `(.L_x_253) ;  /* 0x000000000f0c7348 */ /* 0x000fea0003c00000 */
[----:B------:R-:W-:Y:S02]  /*a090*/  ELECT P6, UR62, PT ;  /* 0x00000000003e782f */ /* 0x000fe400038c0000 */
[----:B------:R-:W-:Y:S01]  /*a0a0*/  MOV R14, UR62 ;  /* 0x0000003e000e7c02 */ /* 0x000fe20008000f00 */
[----:B------:R-:W-:Y:S10]  /*a0b0*/  ENDCOLLECTIVE ;  /* 0x000000000000791b */ /* 0x000ff40003800000 */
.L_x_253:
[----:B------:R-:W-:Y:S05]  /*a0c0*/  BSYNC B1 ;  /* 0x0000000000017941 */ /* 0x000fea0003800000 */
.L_x_252:
[----:B------:R-:W-:Y:S05]  /*a0d0*/  BRA `(.L_x_254) ;  /* 0xffffffe800887947 */ /* 0x000fea000383ffff */
.L_x_218:
[----:B--2---:R2:W3:Y:S02]  /*a0e0*/  SYNCS.PHASECHK.TRANS64.TRYWAIT P1, [R20+URZ+0x20], R7 ;  /* 0x00002007140075a7 */ /* 0x0044e4000802017f */
[----:B---3--:R-:W-:Y:S05]  /*a0f0*/  @!P1 NANOSLEEP.SYNCS 0x989680 ;  /* 0x009896800000995d */ /* 0x008fea0003900000 */
[----:B------:R-:W3:Y:S02]  /*a100*/  @!P1 SYNCS.PHASECHK.TRANS64 P1, [R20+URZ+0x20], R7 ;  /* 0x00002007140095a7 */ /* 0x000ee4000802007f */
[----:B---3--:R-:W-:Y:S05]  /*a110*/  @!P1 BRA `(.L_x_218) ;  /* 0xfffffffc00f09947 */ /* 0x008fea000383ffff */
[----:B------:R-:W-:Y:S05]  /*a120*/  BRA `(.L_x_255) ;  /* 0xffffffe800bc7947 */ /* 0x000fea000383ffff */
.L_x_227:
[----:B------:R-:W-:Y:S01]  /*a130*/  BSSY B0, `(.L_x_256) ;  /* 0x0000006000007945 */ /* 0x000fe20003800000 */
[----:B------:R-:W-:-:S07]  /*a140*/  IMAD.MOV.U32 R15, RZ, RZ, -0x1 ;  /* 0xffffffffff0f7424 */ /* 0x000fce00078e00ff */
[----:B------:R-:W-:Y:S05]  /*a150*/  WARPSYNC.COLLECTIVE R15, `(.L_x_257) ;  /* 0x000000000f0c7348 */ /* 0x000fea0003c00000 */
[----:B------:R-:W-:Y:S02]  /*a160*/  ELECT P6, UR62, PT ;  /* 0x00000000003e782f */ /* 0x000fe400038c0000 */
[----:B------:R-:W-:Y:S01]  /*a170*/  MOV R14, UR62 ;  /* 0x0000003e000e7c02 */ /* 0x000fe20008000f00 */
[----:B------:R-:W-:Y:S10]  /*a180*/  ENDCOLLECTIVE ;  /* 0x000000000000791b */ /* 0x000ff40003800000 */
.L_x_257:
[----:B------:R-:W-:Y:S05]  /*a190*/  BSYNC B0 ;  /* 0x0000000000007941 */ /* 0x000fea0003800000 */
.L_x_256:
[----:B------:R-:W-:Y:S05]  /*a1a0*/  BRA `(.L_x_258) ;  /* 0xfffffff400187947 */ /* 0x000fea000383ffff */
.L_x_229:
[----:B-1----:R1:W2:Y:S02]  /*a1b0*/  SYNCS.PHASECHK.TRANS64.TRYWAIT P0, [R7+URZ], R4 ;  /* 0x00000004070075a7 */ /* 0x0022a4000800017f */
[----:B--2---:R-:W-:Y:S05]  /*a1c0*/  @!P0 NANOSLEEP.SYNCS 0x989680 ;  /* 0x009896800000895d */ /* 0x004fea0003900000 */
[----:B------:R-:W2:Y:S02]  /*a1d0*/  @!P0 SYNCS.PHASECHK.TRANS64 P0, [R7+URZ], R4 ;  /* 0x00000004070085a7 */ /* 0x000ea4000800007f */
[----:B--2---:R-:W-:Y:S05]  /*a1e0*/  @!P0 BRA `(.L_x_229) ;  /* 0xfffffffc00f08947 */ /* 0x004fea000383ffff */
[----:B------:R-:W-:Y:S05]  /*a1f0*/  BRA `(.L_x_259) ;  /* 0xfffffff400547947 */ /* 0x000fea000383ffff */
.L_x_230:
[----:B-1----:R1:W2:Y:S02]  /*a200*/  SYNCS.PHASECHK.TRANS64.TRYWAIT P0, [R6+URZ], R3 ;  /* 0x00000003060075a7 */ /* 0x0022a4000800017f */
[----:B--2---:R-:W-:Y:S05]  /*a210*/  @!P0 NANOSLEEP.SYNCS 0x989680 ;  /* 0x009896800000895d */ /* 0x004fea0003900000 */
[----:B------:R-:W2:Y:S02]  /*a220*/  @!P0 SYNCS.PHASECHK.TRANS64 P0, [R6+URZ], R3 ;  /* 0x00000003060085a7 */ /* 0x000ea4000800007f */
[----:B--2---:R-:W-:Y:S05]  /*a230*/  @!P0 BRA `(.L_x_230) ;  /* 0xfffffffc00f08947 */ /* 0x004fea000383ffff */
[----:B------:R-:W-:Y:S05]  /*a240*/  BRA `(.L_x_260) ;  /* 0xfffffff400647947 */ /* 0x000fea000383ffff */
.L_x_231:
[----:B--2---:R2:W3:Y:S02]  /*a250*/  SYNCS.PHASECHK.TRANS64.TRYWAIT P0, [R7+URZ], R4 ;  /* 0x00000004070075a7 */ /* 0x0044e4000800017f */
[----:B---3--:R-:W-:Y:S05]  /*a260*/  @!P0 NANOSLEEP.SYNCS 0x989680 ;  /* 0x009896800000895d */ /* 0x008fea0003900000 */
[----:B------:R-:W3:Y:S02]  /*a270*/  @!P0 SYNCS.PHASECHK.TRANS64 P0, [R7+URZ], R4 ;  /* 0x00000004070085a7 */ /* 0x000ee4000800007f */
[----:B---3--:R-:W-:Y:S05]  /*a280*/  @!P0 BRA `(.L_x_231) ;  /* 0xfffffffc00f08947 */ /* 0x008fea000383ffff */
[----:B------:R-:W-:Y:S05]  /*a290*/  BRA `(.L_x_261) ;  /* 0xfffffff4006c7947 */ /* 0x000fea000383ffff */
.L_x_262:
[----:B------:R-:W-:-:S00]  /*a2a0*/  BRA `(.L_x_262) ;  /* 0xfffffffc00fc7947 */ /* 0x000fc0000383ffff */
[----:B------:R-:W-:-:S00]  /*a2b0*/  NOP ;  /* 0x0000000000007918 */ /* 0x000fc00000000000 */
        /* <DEDUP_REMOVED lines=12> */
.L_x_263:


//--------------------- .nv.global.init           --------------------------
	.section	.nv.global.init,"aw",@progbits
.nv.global.init:
	.type		$str$22,@object
	.size		$str$22,($str$26 - $str$22)
$str$22:
        /*0000*/ 	.byte	0x6b, 0x5f, 0x74, 0x69, 0x6c, 0x65, 0x5f, 0x63, 0x6f, 0x75, 0x6e, 0x74, 0x20, 0x3e, 0x3d, 0x20
        /*0010*/ 	.byte	0x31, 0x00
	.type		$str$26,@object
	.size		$str$26,($str$27 - $str$26)
$str$26:
        /*0012*/ 	.byte	0x28, 0x61, 0x64, 0x64, 0x72, 0x65, 0x73, 0x73, 0x20, 0x26, 0x20, 0x6d, 0x61, 0x73, 0x6b, 0x29
        /*0022*/ 	.byte	0x20, 0x3d, 0x3d, 0x20, 0x30, 0x00
	.type		$str$27,@object
	.size		$str$27,($str$23 - $str$27)
$str$27:
        /*0028*/ 	.byte	0x2f, 0x74, 0x6d, 0x70, 0x2f, 0x63, 0x75, 0x74, 0x6c, 0x61, 0x73, 0x73, 0x5f, 0x73, 0x77, 0x65
        /*0038*/ 	.byte	0x65, 0x70, 0x5f, 0x73, 0x72, 0x63, 0x2f, 0x69, 0x6e, 0x63, 0x6c, 0x75, 0x64, 0x65, 0x2f, 0x63
        /*0048*/ 	.byte	0x75, 0x74, 0x65, 0x2f, 0x70, 0x6f, 0x69, 0x6e, 0x74, 0x65, 0x72, 0x5f, 0x66, 0x6c, 0x61, 0x67
        /*0058*/ 	.byte	0x67, 0x65, 0x64, 0x2e, 0x68, 0x70, 0x70, 0x00
	.type		$str$23,@object
	.size		$str$23,(__unnamed_2 - $str$23)
$str$23:
        /*0060*/ 	.byte	0x2f, 0x74, 0x6d, 0x70, 0x2f, 0x63, 0x75, 0x74, 0x6c, 0x61, 0x73, 0x73, 0x5f, 0x73, 0x77, 0x65
        /*0070*/ 	.byte	0x65, 0x70, 0x5f, 0x73, 0x72, 0x63, 0x2f, 0x69, 0x6e, 0x63, 0x6c, 0x75, 0x64, 0x65, 0x2f, 0x63
        /*0080*/ 	.byte	0x75, 0x74, 0x6c, 0x61, 0x73, 0x73, 0x2f, 0x67, 0x65, 0x6d, 0x6d, 0x2f, 0x63, 0x6f, 0x6c, 0x6c
        /*0090*/ 	.byte	0x65, 0x63, 0x74, 0x69, 0x76, 0x65, 0x2f, 0x73, 0x6d, 0x39, 0x30, 0x5f, 0x6d, 0x6d, 0x61, 0x5f
        /*00a0*/ 	.byte	0x74, 0x6d, 0x61, 0x5f, 0x67, 0x6d, 0x6d, 0x61, 0x5f, 0x73, 0x73, 0x5f, 0x77, 0x61, 0x72, 0x70
        /*00b0*/ 	.byte	0x73, 0x70, 0x65, 0x63, 0x69, 0x61, 0x6c, 0x69, 0x7a, 0x65, 0x64, 0x2e, 0x68, 0x70, 0x70, 0x00
	.type		__unnamed_2,@object
	.size		__unnamed_2,(__unnamed_1 - __unnamed_2)
__unnamed_2:
        /*00c0*/ 	.byte	0x61, 0x75, 0x74, 0x6f, 0x20, 0x63, 0x75, 0x74, 0x65, 0x3a, 0x3a, 0x61, 0x73, 0x5f, 0x70, 0x6f
        /* <DEDUP_REMOVED lines=27> */
        /*0280*/ 	.byte	0x3c, 0x34, 0x30, 0x39, 0x36, 0x3e, 0x3e, 0x3e, 0x3e, 0x3e, 0x5d, 0x00
	.type		__unnamed_1,@object
	.size		__unnamed_1,(.L_0 - __unnamed_1)
__unnamed_1:
        /* <DEDUP_REMOVED lines=181> */
        /*0ddc*/ 	.byte	0x74, 0x69, 0x74, 0x79, 0x5d, 0x00
.L_0:


//--------------------- .nv.shared._ZN7cutlass13device_kernelINS_4gemm6kernel13GemmUniversalIN4cute5tupleIJiiiiEEENS1_10collective13CollectiveMmaINS1_34MainloopSm90TmaGmmaWarpSpecializedILi4ENS5_IJNS4_1CILi1EEESB_SB_EEENS1_35KernelTmaWarpSpecializedCooperativeEEENS5_IJNSA_ILi128EEENSA_ILi256EEENSA_ILi64EEEEEENS_10bfloat16_tENS5_IJlSB_lEEESJ_SK_NS4_8TiledMMAINS4_8MMA_AtomIJNS4_4SM904GMMA28MMA_64x256x16_F32BF16BF16_SSILNSO_5MajorE0ELSQ_0ELNSO_7ScaleInE1ELSR_1EEEEEENS4_6LayoutINS5_IJNSA_ILi2EEESB_SB_EEENS5_IJSB_NSA_ILi0EEESX_EEEEENS5_IJNS4_10UnderscoreES10_S10_EEEEENS4_13SM90_TMA_LOADENS4_14ComposedLayoutINS4_7SwizzleILi3ELi4ELi3EEENS4_18smem_ptr_flag_bitsILi16EEENSU_INS5_IJNSA_ILi8EEESH_EEENS5_IJSH_SB_EEEEEEEvNS4_8identityES13_S1D_vS1E_EENS_8epilogue10collective18CollectiveEpilogueINS1G_22Sm90TmaWarpSpecializedILi4ELi2ELi16ELb1ELb0EEEJSI_NS5_IJSF_NSA_ILi32EEEEEESJ_SK_SJ_SK_NS1G_6fusion15FusionCallbacksIS1K_NS1N_17LinearCombinationISJ_fSJ_fLNS_15FloatRoundStyleE2EEESI_S1M_JEEES13_NS14_INS15_ILi2ELi4ELi3EEES18_NSU_INS5_IJS19_S1L_EEENS5_IJS1L_SB_EEEEEEENS4_17SM75_U32x4_LDSM_NENS4_14SM90_TMA_STOREES1X_NS4_17SM90_U32x4_STSM_NENS4_9Copy_AtomIJS20_NS_6half_tEEEEvEEEvvEEEEvNT_6ParamsE --------------------------
	.section	.nv.shared._ZN7cutlass13device_kernelINS_4gemm6kernel13GemmUniversalIN4cute5tupleIJiiiiEEENS1_10collective13CollectiveMmaINS1_34MainloopSm90TmaGmmaWarpSpecializedILi4ENS5_IJNS4_1CILi1EEESB_SB_EEENS1_35KernelTmaWarpSpecializedCooperativeEEENS5_IJNSA_ILi128EEENSA_ILi256EEENSA_ILi64EEEEEENS_10bfloat16_tENS5_IJlSB_lEEESJ_SK_NS4_8TiledMMAINS4_8MMA_AtomIJNS4_4SM904GMMA28MMA_64x256x16_F32BF16BF16_SSILNSO_5MajorE0ELSQ_0ELNSO_7ScaleInE1ELSR_1EEEEEENS4_6LayoutINS5_IJNSA_ILi2EEESB_SB_EEENS5_IJSB_NSA_ILi0EEESX_EEEEENS5_IJNS4_10UnderscoreES10_S10_EEEEENS4_13SM90_TMA_LOADENS4_14ComposedLayoutINS4_7SwizzleILi3ELi4ELi3EEENS4_18smem_ptr_flag_bitsILi16EEENSU_INS5_IJNSA_ILi8EEESH_EEENS5_IJSH_SB_EEEEEEEvNS4_8identityES13_S1D_vS1E_EENS_8epilogue10collective18CollectiveEpilogueINS1G_22Sm90TmaWarpSpecializedILi4ELi2ELi16ELb1ELb0EEEJSI_NS5_IJSF_NSA_ILi32EEEEEESJ_SK_SJ_SK_NS1G_6fusion15FusionCallbacksIS1K_NS1N_17LinearCombinationISJ_fSJ_fLNS_15FloatRoundStyleE2EEESI_S1M_JEEES13_NS14_INS15_ILi2ELi4ELi3EEES18_NSU_INS5_IJS19_S1L_EEENS5_IJS1L_SB_EEEEEEENS4_17SM75_U32x4_LDSM_NENS4_14SM90_TMA_STOREES1X_NS4_17SM90_U32x4_STSM_NENS4_9Copy_AtomIJS20_NS_6half_tEEEEvEEEvvEEEEvNT_6ParamsE,"aw",@nobits
	.sectionflags	@""
	.align	16
	.zero		1024


//--------------------- .nv.shared.reserved.0     --------------------------
	.section	.nv.shared.reserved.0,"aw",@nobits
	.weak		__nv_reservedSMEM_offset_0_alias
	.size		__nv_reservedSMEM_offset_0_alias, 0, 0
	.other		__nv_reservedSMEM_offset_0_alias,@"STO_CUDA_RESERVED_SHARED STV_DEFAULT"
__nv_reservedSMEM_offset_0_alias:
	.zero		0


//--------------------- .nv.global                --------------------------
	.section	.nv.global,"aw",@nobits
.nv.global:
	.type		_ZN39_INTERNAL_9e87b1b7_4_k_cu_49572642_27944cute1_E,@object
	.size		_ZN39_INTERNAL_9e87b1b7_4_k_cu_49572642_27944cute1_E,(_ZN39_INTERNAL_9e87b1b7_4_k_cu_49572642_27944cuda3std3__45__cpo6cbeginE - _ZN39_INTERNAL_9e87b1b7_4_k_cu_49572642_27944cute1_E)
_ZN39_INTERNAL_9e87b1b7_4_k_cu_49572642_27944cute1_E:
	.zero		1
	.type		_ZN39_INTERNAL_9e87b1b7_4_k_cu_49572642_27944cuda3std3__45__cpo6cbeginE,@object
	.size		_ZN39_INTERNAL_9e87b1b7_4_k_cu_49572642_27944cuda3std3__45__cpo6cbeginE,(_ZN39_INTERNAL_9e87b1b7_4_k_cu_49572642_27944cuda3std3__48in_placeE - _ZN39_INTERNAL_9e87b1b7_4_k_cu_49572642_27944cuda3std3__45__cpo6cbeginE)
_ZN39_INTERNAL_9e87b1b7_4_k_cu_49572642_27944cuda3std3__45__cpo6cbeginE:
	.zero		1
	.type		_ZN39_INTERNAL_9e87b1b7_4_k_cu_49572642_27944cuda3std3__48in_placeE,@object
	.size		_ZN39_INTERNAL_9e87b1b7_4_k_cu_49572642_27944cuda3std3__48in_placeE,(_ZN39_INTERNAL_9e87b1b7_4_k_cu_49572642_27944cuda3std6ranges3__45__cpo9iter_moveE - _ZN39_INTERNAL_9e87b1b7_4_k_cu_49572642_27944cuda3std3__48in_placeE)
_ZN39_INTERNAL_9e87b1b7_4_k_cu_49572642_27944cuda3std3__48in_placeE:
	.zero		1
	.type		_ZN39_INTERNAL_9e87b1b7_4_k_cu_49572642_27944cuda3std6ranges3__45__cpo9iter_moveE,@object
	.size		_ZN39_INTERNAL_9e87b1b7_4_k_cu_49572642_27944cuda3std6ranges3__45__cpo9iter_moveE,(_ZN39_INTERNAL_9e87b1b7_4_k_cu_49572642_27944cuda3std3__45__cpo5beginE - _ZN39_INTERNAL_9e87b1b7_4_k_cu_49572642_27944cuda3std6ranges3__45__cpo9iter_moveE)
_ZN39_INTERNAL_9e87b1b7_4_k_cu_49572642_27944cuda3std6ranges3__45__cpo9iter_moveE:
	.zero		1
	.type		_ZN39_INTERNAL_9e87b1b7_4_k_cu_49572642_27944cuda3std3__45__cpo5beginE,@object
	.size		_ZN39_INTERNAL_9e87b1b7_4_k_cu_49572642_27944cuda3std3__45__cpo5beginE,(_ZN39_INTERNAL_9e87b1b7_4_k_cu_49572642_27944cuda3std3__441_GLOBAL__N__9e87b1b7_4_k_cu_49572642_27946ignoreE - _ZN39_INTERNAL_9e87b1b7_4_k_cu_49572642_27944cuda3std3__45__cpo5beginE)
_ZN39_INTERNAL_9e87b1b7_4_k_cu_49572642_27944cuda3std3__45__cpo5beginE:
	.zero		1
	.type		_ZN39_INTERNAL_9e87b1b7_4_k_cu_49572642_27944cuda3std3__441_GLOBAL__N__9e87b1b7_4_k_cu_49572642_27946ignoreE,@object
	.size		_ZN39_INTERNAL_9e87b1b7_4_k_cu_49572642_27944cuda3std3__441_GLOBAL__N__9e87b1b7_4_k_cu_49572642_27946ignoreE,(_ZN39_INTERNAL_9e87b1b7_4_k_cu_49572642_27944cute7productE - _ZN39_INTERNAL_9e87b1b7_4_k_cu_49572642_27944cuda3std3__441_GLOBAL__N__9e87b1b7_4_k_cu_49572642_27946ignoreE)
_ZN39_INTERNAL_9e87b1b7_4_k_cu_49572642_27944cuda3std3__441_GLOBAL__N__9e87b1b7_4_k_cu_49572642_27946ignoreE:
	.zero		1
	.type		_ZN39_INTERNAL_9e87b1b7_4_k_cu_49572642_27944cute7productE,@object
	.size		_ZN39_INTERNAL_9e87b1b7_4_k_cu_49572642_27944cute7productE,(_ZN39_INTERNAL_9e87b1b7_4_k_cu_49572642_27944cuda3std3__45__cpo3endE - _ZN39_INTERNAL_9e87b1b7_4_k_cu_49572642_27944cute7productE)
_ZN39_INTERNAL_9e87b1b7_4_k_cu_49572642_27944cute7productE:
	.zero		1
	.type		_ZN39_INTERNAL_9e87b1b7_4_k_cu_49572642_27944cuda3std3__45__cpo3endE,@object
	.size		_ZN39_INTERNAL_9e87b1b7_4_k_cu_49572642_27944cuda3std3__45__cpo3endE,(_ZN39_INTERNAL_9e87b1b7_4_k_cu_49572642_27944cuda3std3__419piecewise_constructE - _ZN39_INTERNAL_9e87b1b7_4_k_cu_49572642_27944cuda3std3__45__cpo3endE)
_ZN39_INTERNAL_9e87b1b7_4_k_cu_49572642_27944cuda3std3__45__cpo3endE:
	.zero		1
	.type		_ZN39_INTERNAL_9e87b1b7_4_k_cu_49572642_27944cuda3std3__419piecewise_constructE,@object
	.size		_ZN39_INTERNAL_9e87b1b7_4_k_cu_49572642_27944cuda3std3__419piecewise_constructE,(_ZN39_INTERNAL_9e87b1b7_4_k_cu_49572642_27944cuda3std3__45__cpo4cendE - _ZN39_INTERNAL_9e87b1b7_4_k_cu_49572642_27944cuda3std3__419piecewise_constructE)
_ZN39_INTERNAL_9e87b1b7_4_k_cu_49572642_27944cuda3std3__419piecewise_constructE:
	.zero		1
	.type		_ZN39_INTERNAL_9e87b1b7_4_k_cu_49572642_27944cuda3std3__45__cpo4cendE,@object
	.size		_ZN39_INTERNAL_9e87b1b7_4_k_cu_49572642_27944cuda3std3__45__cpo4cendE,(_ZN39_INTERNAL_9e87b1b7_4_k_cu_49572642_27944cuda3std6ranges3__45__cpo4swapE - _ZN39_INTERNAL_9e87b1b7_4_k_cu_49572642_27944cuda3std3__45__cpo4cendE)
_ZN39_INTERNAL_9e87b1b7_4_k_cu_49572642_27944cuda3std3__45__cpo4cendE:
	.zero		1
	.type		_ZN39_INTERNAL_9e87b1b7_4_k_cu_49572642_27944cuda3std6ranges3__45__cpo4swapE,@object
	.size		_ZN39_INTERNAL_9e87b1b7_4_k_cu_49572642_27944cuda3std6ranges3__45__cpo4swapE,(.L_9 - _ZN39_INTERNAL_9e87b1b7_4_k_cu_49572642_27944cuda3std6ranges3__45__cpo4swapE)
_ZN39_INTERNAL_9e87b1b7_4_k_cu_49572642_27944cuda3std6ranges3__45__cpo4swapE:
	.zero		1
.L_9:


//--------------------- .nv.constant0._ZN7cutlass13device_kernelINS_4gemm6kernel13GemmUniversalIN4cute5tupleIJiiiiEEENS1_10collective13CollectiveMmaINS1_34MainloopSm90TmaGmmaWarpSpecializedILi4ENS5_IJNS4_1CILi1EEESB_SB_EEENS1_35KernelTmaWarpSpecializedCooperativeEEENS5_IJNSA_ILi128EEENSA_ILi256EEENSA_ILi64EEEEEENS_10bfloat16_tENS5_IJlSB_lEEESJ_SK_NS4_8TiledMMAINS4_8MMA_AtomIJNS4_4SM904GMMA28MMA_64x256x16_F32BF16BF16_SSILNSO_5MajorE0ELSQ_0ELNSO_7ScaleInE1ELSR_1EEEEEENS4_6LayoutINS5_IJNSA_ILi2EEESB_SB_EEENS5_IJSB_NSA_ILi0EEESX_EEEEENS5_IJNS4_10UnderscoreES10_S10_EEEEENS4_13SM90_TMA_LOADENS4_14ComposedLayoutINS4_7SwizzleILi3ELi4ELi3EEENS4_18smem_ptr_flag_bitsILi16EEENSU_INS5_IJNSA_ILi8EEESH_EEENS5_IJSH_SB_EEEEEEEvNS4_8identityES13_S1D_vS1E_EENS_8epilogue10collective18CollectiveEpilogueINS1G_22Sm90TmaWarpSpecializedILi4ELi2ELi16ELb1ELb0EEEJSI_NS5_IJSF_NSA_ILi32EEEEEESJ_SK_SJ_SK_NS1G_6fusion15FusionCallbacksIS1K_NS1N_17LinearCombinationISJ_fSJ_fLNS_15FloatRoundStyleE2EEESI_S1M_JEEES13_NS14_INS15_ILi2ELi4ELi3EEES18_NSU_INS5_IJS19_S1L_EEENS5_IJS1L_SB_EEEEEEENS4_17SM75_U32x4_LDSM_NENS4_14SM90_TMA_STOREES1X_NS4_17SM90_U32x4_STSM_NENS4_9Copy_AtomIJS20_NS_6half_tEEEEvEEEvvEEEEvNT_6ParamsE --------------------------
	.section	.nv.constant0._ZN7cutlass13device_kernelINS_4gemm6kernel13GemmUniversalIN4cute5tupleIJiiiiEEENS1_10collective13CollectiveMmaINS1_34MainloopSm90TmaGmmaWarpSpecializedILi4ENS5_IJNS4_1CILi1EEESB_SB_EEENS1_35KernelTmaWarpSpecializedCooperativeEEENS5_IJNSA_ILi128EEENSA_ILi256EEENSA_ILi64EEEEEENS_10bfloat16_tENS5_IJlSB_lEEESJ_SK_NS4_8TiledMMAINS4_8MMA_AtomIJNS4_4SM904GMMA28MMA_64x256x16_F32BF16BF16_SSILNSO_5MajorE0ELSQ_0ELNSO_7ScaleInE1ELSR_1EEEEEENS4_6LayoutINS5_IJNSA_ILi2EEESB_SB_EEENS5_IJSB_NSA_ILi0EEESX_EEEEENS5_IJNS4_10UnderscoreES10_S10_EEEEENS4_13SM90_TMA_LOADENS4_14ComposedLayoutINS4_7SwizzleILi3ELi4ELi3EEENS4_18smem_ptr_flag_bitsILi16EEENSU_INS5_IJNSA_ILi8EEESH_EEENS5_IJSH_SB_EEEEEEEvNS4_8identityES13_S1D_vS1E_EENS_8epilogue10collective18CollectiveEpilogueINS1G_22Sm90TmaWarpSpecializedILi4ELi2ELi16ELb1ELb0EEEJSI_NS5_IJSF_NSA_ILi32EEEEEESJ_SK_SJ_SK_NS1G_6fusion15FusionCallbacksIS1K_NS1N_17LinearCombinationISJ_fSJ_fLNS_15FloatRoundStyleE2EEESI_S1M_JEEES13_NS14_INS15_ILi2ELi4ELi3EEES18_NSU_INS5_IJS19_S1L_EEENS5_IJS1L_SB_EEEEEEENS4_17SM75_U32x4_LDSM_NENS4_14SM90_TMA_STOREES1X_NS4_17SM90_U32x4_STSM_NENS4_9Copy_AtomIJS20_NS_6half_tEEEEvEEEvvEEEEvNT_6ParamsE,"a",@progbits
	.sectionflags	@""
	.align	4
.nv.constant0._ZN7cutlass13device_kernelINS_4gemm6kernel13GemmUniversalIN4cute5tupleIJiiiiEEENS1_10collective13CollectiveMmaINS1_34MainloopSm90TmaGmmaWarpSpecializedILi4ENS5_IJNS4_1CILi1EEESB_SB_EEENS1_35KernelTmaWarpSpecializedCooperativeEEENS5_IJNSA_ILi128EEENSA_ILi256EEENSA_ILi64EEEEEENS_10bfloat16_tENS5_IJlSB_lEEESJ_SK_NS4_8TiledMMAINS4_8MMA_AtomIJNS4_4SM904GMMA28MMA_64x256x16_F32BF16BF16_SSILNSO_5MajorE0ELSQ_0ELNSO_7ScaleInE1ELSR_1EEEEEENS4_6LayoutINS5_IJNSA_ILi2EEESB_SB_EEENS5_IJSB_NSA_ILi0EEESX_EEEEENS5_IJNS4_10UnderscoreES10_S10_EEEEENS4_13SM90_TMA_LOADENS4_14ComposedLayoutINS4_7SwizzleILi3ELi4ELi3EEENS4_18smem_ptr_flag_bitsILi16EEENSU_INS5_IJNSA_ILi8EEESH_EEENS5_IJSH_SB_EEEEEEEvNS4_8identityES13_S1D_vS1E_EENS_8epilogue10collective18CollectiveEpilogueINS1G_22Sm90TmaWarpSpecializedILi4ELi2ELi16ELb1ELb0EEEJSI_NS5_IJSF_NSA_ILi32EEEEEESJ_SK_SJ_SK_NS1G_6fusion15FusionCallbacksIS1K_NS1N_17LinearCombinationISJ_fSJ_fLNS_15FloatRoundStyleE2EEESI_S1M_JEEES13_NS14_INS15_ILi2ELi4ELi3EEES18_NSU_INS5_IJS19_S1L_EEENS5_IJS1L_SB_EEEEEEENS4_17SM75_U32x4_LDSM_NENS4_14SM90_TMA_STOREES1X_NS4_17SM90_U32x4_STSM_NENS4_9Copy_AtomIJS20_NS_6half_tEEEEvEEEvvEEEEvNT_6ParamsE:
	.zero		2432


//--------------------- SYMBOLS --------------------------

	.type		.nv.reservedSmem.offset0,@object
	.size		.nv.reservedSmem.offset0,0x4
	.type		__assertfail,@function
